	.target	sm_100a

	.elftype	@"ET_EXEC"


//--------------------- .note.nv.tkinfo           --------------------------
	.section	.note.nv.tkinfo,"",@"SHT_NOTE"
	.sectionflags	@"SHF_NOTE_NV_TKINFO"
	.tkinfo
        /*0018*/ 	.word	0x00000081
        /*0030*/ 	.string	""
        /*0030*/ 	.string	"ptxas-blackwell"
        /*0030*/ 	.string	"Cuda compilation tools, release 12.9, V12.9.86"
        /*0030*/ 	.string	"Build cuda_12.9.r12.9/compiler.36037853_0"
        /*0030*/ 	.string	"-v  -suppress-debug-info  -lineinfo  -arch sm_100a "



//--------------------- .note.nv.cuver            --------------------------
	.section	.note.nv.cuver,"",@"SHT_NOTE"
	.sectionflags	@"SHF_NOTE_NV_CUVER"
        /*0018*/ 	.short	0x0001
        /*001a*/ 	.short	0x0064
        /*001c*/ 	.short	0x0001
        /*001e*/ 	.short	0x0000
        /*0020*/ 	.short	0x0001
        /*0022*/ 	.short	0x0000


//--------------------- .nv.info                  --------------------------
	.section	.nv.info,"",@"SHT_CUDA_INFO"
	.align	4


	//----- nvinfo : EIATTR_REGCOUNT
	.align		4
        /*0000*/ 	.byte	0x04, 0x2f
        /*0002*/ 	.short	(.L_4 - .L_3)
	.align		4
.L_3:
        /*0004*/ 	.word	index@(gluon_tcgen05)
        /*0008*/ 	.word	0x00000088


	//----- nvinfo : EIATTR_FRAME_SIZE
	.align		4
.L_4:
        /*000c*/ 	.byte	0x04, 0x11
        /*000e*/ 	.short	(.L_6 - .L_5)
	.align		4
.L_5:
        /*0010*/ 	.word	index@($__internal_2_$__cuda_sm10x_tcgen05_guardrail_trap_unallocated_columns_being_dealloced)
        /*0014*/ 	.word	0x00000000


	//----- nvinfo : EIATTR_FRAME_SIZE
	.align		4
.L_6:
        /*0018*/ 	.byte	0x04, 0x11
        /*001a*/ 	.short	(.L_8 - .L_7)
	.align		4
.L_7:
        /*001c*/ 	.word	index@($__internal_1_$__cuda_sm10x_tcgen05_guardrail_trap_phase_invalid_during_alloc)
        /*0020*/ 	.word	0x00000000


	//----- nvinfo : EIATTR_FRAME_SIZE
	.align		4
.L_8:
        /*0024*/ 	.byte	0x04, 0x11
        /*0026*/ 	.short	(.L_10 - .L_9)
	.align		4
.L_9:
        /*0028*/ 	.word	index@($__internal_0_$__cuda_sm10x_tcgen05_guardrail_trap_col_being_dealloced_not_returned_by_alloc)
        /*002c*/ 	.word	0x00000000


	//----- nvinfo : EIATTR_FRAME_SIZE
	.align		4
.L_10:
        /*0030*/ 	.byte	0x04, 0x11
        /*0032*/ 	.short	(.L_12 - .L_11)
	.align		4
.L_11:
        /*0034*/ 	.word	index@(gluon_tcgen05)
        /*0038*/ 	.word	0x00000000


	//----- nvinfo : EIATTR_MIN_STACK_SIZE
	.align		4
.L_12:
        /*003c*/ 	.byte	0x04, 0x12
        /*003e*/ 	.short	(.L_14 - .L_13)
	.align		4
.L_13:
        /*0040*/ 	.word	index@(gluon_tcgen05)
        /*0044*/ 	.word	0x00000000
.L_14:


//--------------------- .nv.info.gluon_tcgen05    --------------------------
	.section	.nv.info.gluon_tcgen05,"",@"SHT_CUDA_INFO"
	.sectionflags	@""
	.align	4


	//----- nvinfo : EIATTR_CUDA_API_VERSION
	.align		4
        /*0000*/ 	.byte	0x04, 0x37
        /*0002*/ 	.short	(.L_16 - .L_15)
.L_15:
        /*0004*/ 	.word	0x00000081


	//----- nvinfo : EIATTR_KPARAM_INFO
	.align		4
.L_16:
        /*0008*/ 	.byte	0x04, 0x17
        /*000a*/ 	.short	(.L_18 - .L_17)
.L_17:
        /*000c*/ 	.word	0x00000000
        /*0010*/ 	.short	0x000a
        /*0012*/ 	.short	0x0048
        /*0014*/ 	.byte	0x00, 0xf4, 0x21, 0x00


	//----- nvinfo : EIATTR_KPARAM_INFO
	.align		4
.L_18:
        /*0018*/ 	.byte	0x04, 0x17
        /*001a*/ 	.short	(.L_20 - .L_19)
.L_19:
        /*001c*/ 	.word	0x00000000
        /*0020*/ 	.short	0x0009
        /*0022*/ 	.short	0x0040
        /*0024*/ 	.byte	0x00, 0xf4, 0x21, 0x00


	//----- nvinfo : EIATTR_KPARAM_INFO
	.align		4
.L_20:
        /*0028*/ 	.byte	0x04, 0x17
        /*002a*/ 	.short	(.L_22 - .L_21)
.L_21:
        /*002c*/ 	.word	0x00000000
        /*0030*/ 	.short	0x0008
        /*0032*/ 	.short	0x0038
        /*0034*/ 	.byte	0x00, 0xf0, 0x21, 0x00


	//----- nvinfo : EIATTR_KPARAM_INFO
	.align		4
.L_22:
        /*0038*/ 	.byte	0x04, 0x17
        /*003a*/ 	.short	(.L_24 - .L_23)
.L_23:
        /*003c*/ 	.word	0x00000000
        /*0040*/ 	.short	0x0007
        /*0042*/ 	.short	0x0030
        /*0044*/ 	.byte	0x00, 0xf0, 0x21, 0x00


	//----- nvinfo : EIATTR_KPARAM_INFO
	.align		4
.L_24:
        /*0048*/ 	.byte	0x04, 0x17
        /*004a*/ 	.short	(.L_26 - .L_25)
.L_25:
        /*004c*/ 	.word	0x00000000
        /*0050*/ 	.short	0x0006
        /*0052*/ 	.short	0x0028
        /*0054*/ 	.byte	0x00, 0xf0, 0x21, 0x00


	//----- nvinfo : EIATTR_KPARAM_INFO
	.align		4
.L_26:
        /*0058*/ 	.byte	0x04, 0x17
        /*005a*/ 	.short	(.L_28 - .L_27)
.L_27:
        /*005c*/ 	.word	0x00000000
        /*0060*/ 	.short	0x0005
        /*0062*/ 	.short	0x0020
        /*0064*/ 	.byte	0x00, 0xf0, 0x11, 0x00


	//----- nvinfo : EIATTR_KPARAM_INFO
	.align		4
.L_28:
        /*0068*/ 	.byte	0x04, 0x17
        /*006a*/ 	.short	(.L_30 - .L_29)
.L_29:
        /*006c*/ 	.word	0x00000000
        /*0070*/ 	.short	0x0004
        /*0072*/ 	.short	0x001c
        /*0074*/ 	.byte	0x00, 0xf0, 0x11, 0x00


	//----- nvinfo : EIATTR_KPARAM_INFO
	.align		4
.L_30:
        /*0078*/ 	.byte	0x04, 0x17
        /*007a*/ 	.short	(.L_32 - .L_31)
.L_31:
        /*007c*/ 	.word	0x00000000
        /*0080*/ 	.short	0x0003
        /*0082*/ 	.short	0x0018
        /*0084*/ 	.byte	0x00, 0xf0, 0x11, 0x00


	//----- nvinfo : EIATTR_KPARAM_INFO
	.align		4
.L_32:
        /*0088*/ 	.byte	0x04, 0x17
        /*008a*/ 	.short	(.L_34 - .L_33)
.L_33:
        /*008c*/ 	.word	0x00000000
        /*0090*/ 	.short	0x0002
        /*0092*/ 	.short	0x0010
        /*0094*/ 	.byte	0x00, 0xf4, 0x21, 0x00


	//----- nvinfo : EIATTR_KPARAM_INFO
	.align		4
.L_34:
        /*0098*/ 	.byte	0x04, 0x17
        /*009a*/ 	.short	(.L_36 - .L_35)
.L_35:
        /*009c*/ 	.word	0x00000000
        /*00a0*/ 	.short	0x0001
        /*00a2*/ 	.short	0x0008
        /*00a4*/ 	.byte	0x00, 0xf4, 0x21, 0x00


	//----- nvinfo : EIATTR_KPARAM_INFO
	.align		4
.L_36:
        /*00a8*/ 	.byte	0x04, 0x17
        /*00aa*/ 	.short	(.L_38 - .L_37)
.L_37:
        /*00ac*/ 	.word	0x00000000
        /*00b0*/ 	.short	0x0000
        /*00b2*/ 	.short	0x0000
        /*00b4*/ 	.byte	0x00, 0xf4, 0x21, 0x00


	//----- nvinfo : EIATTR_AT_ENTRY_FRAGMENTS
	.align		4
.L_38:
        /*00b8*/ 	.byte	0x04, 0x4f
        /*00ba*/ 	.short	(.L_40 - .L_39)


	//   ....[0]....
.L_39:
        /*00bc*/ 	.word	0x00000004


	//----- nvinfo : EIATTR_RESERVED_SMEM_USED
	.align		4
.L_40:
        /*00c0*/ 	.byte	0x01, 0x41
	.zero		2


	//----- nvinfo : EIATTR_SPARSE_MMA_MASK
	.align		4
        /*00c4*/ 	.byte	0x03, 0x50
        /*00c6*/ 	.short	0x0000


	//----- nvinfo : EIATTR_TCGEN05_1CTA_USED
	.align		4
        /*00c8*/ 	.byte	0x01, 0x51
	.zero		2


	//----- nvinfo : EIATTR_MAXREG_COUNT
	.align		4
        /*00cc*/ 	.byte	0x03, 0x1b
        /*00ce*/ 	.short	0x00ff


	//----- nvinfo : EIATTR_NUM_BARRIERS
	.align		4
        /*00d0*/ 	.byte	0x02, 0x4c
        /*00d2*/ 	.byte	0x01
	.zero		1


	//----- nvinfo : EIATTR_INT_WARP_WIDE_INSTR_OFFSETS
	.align		4
        /*00d4*/ 	.byte	0x04, 0x31
        /*00d6*/ 	.short	(.L_42 - .L_41)


	//   ....[0]....
.L_41:
        /*00d8*/ 	.word	0x00001640


	//   ....[1]....
        /*00dc*/ 	.word	0x00001660


	//   ....[2]....
        /*00e0*/ 	.word	0x000016f0


	//   ....[3]....
        /*00e4*/ 	.word	0x000018d0


	//   ....[4]....
        /*00e8*/ 	.word	0x000018e0


	//   ....[5]....
        /*00ec*/ 	.word	0x00001940


	//   ....[6]....
        /*00f0*/ 	.word	0x00001950


	//   ....[7]....
        /*00f4*/ 	.word	0x00001bb0


	//   ....[8]....
        /*00f8*/ 	.word	0x00001bc0


	//   ....[9]....
        /*00fc*/ 	.word	0x00001d50


	//   ....[10]....
        /*0100*/ 	.word	0x00001d80


	//   ....[11]....
        /*0104*/ 	.word	0x00001da0


	//   ....[12]....
        /*0108*/ 	.word	0x00001de0


	//   ....[13]....
        /*010c*/ 	.word	0x00002010


	//   ....[14]....
        /*0110*/ 	.word	0x00002020


	//   ....[15]....
        /*0114*/ 	.word	0x00002330


	//   ....[16]....
        /*0118*/ 	.word	0x00002340


	//   ....[17]....
        /*011c*/ 	.word	0x00002a30


	//   ....[18]....
        /*0120*/ 	.word	0x00002a80


	//----- nvinfo : EIATTR_COOP_GROUP_MASK_REGIDS
	.align		4
.L_42:
        /*0124*/ 	.byte	0x04, 0x29
        /*0126*/ 	.short	(.L_44 - .L_43)


	//   ....[0]....
.L_43:
        /*0128*/ 	.word	0xffffffff


	//   ....[1]....
        /*012c*/ 	.word	0xffffffff


	//   ....[2]....
        /*0130*/ 	.word	0xffffffff


	//   ....[3]....
        /*0134*/ 	.word	0xffffffff


	//   ....[4]....
        /*0138*/ 	.word	0xffffffff


	//   ....[5]....
        /*013c*/ 	.word	0xffffffff


	//   ....[6]....
        /*0140*/ 	.word	0xffffffff


	//   ....[7]....
        /*0144*/ 	.word	0xffffffff


	//   ....[8]....
        /*0148*/ 	.word	0xffffffff


	//   ....[9]....
        /*014c*/ 	.word	0xffffffff


	//----- nvinfo : EIATTR_COOP_GROUP_INSTR_OFFSETS
	.align		4
.L_44:
        /*0150*/ 	.byte	0x04, 0x28
        /*0152*/ 	.short	(.L_46 - .L_45)


	//   ....[0]....
.L_45:
        /*0154*/ 	.word	0x00000050


	//   ....[1]....
        /*0158*/ 	.word	0x00000310


	//   ....[2]....
        /*015c*/ 	.word	0x000004f0


	//   ....[3]....
        /*0160*/ 	.word	0x000009a0


	//   ....[4]....
        /*0164*/ 	.word	0x00000ae0


	//   ....[5]....
        /*0168*/ 	.word	0x00000f50


	//   ....[6]....
        /*016c*/ 	.word	0x00001090


	//   ....[7]....
        /*0170*/ 	.word	0x000014e0


	//   ....[8]....
        /*0174*/ 	.word	0x000028c0


	//   ....[9]....
        /*0178*/ 	.word	0x00002b30


	//----- nvinfo : EIATTR_VRC_CTA_INIT_COUNT
	.align		4
.L_46:
        /*017c*/ 	.byte	0x02, 0x4a
        /*017e*/ 	.byte	0x80
	.zero		1


	//----- nvinfo : EIATTR_MBARRIER_INSTR_OFFSETS
	.align		4
        /*0180*/ 	.byte	0x04, 0x39
        /*0182*/ 	.short	(.L_48 - .L_47)


	//   ....[0]....
.L_47:
        /*0184*/ 	.word	0x00001710
        /*0188*/ 	.word	0x000000ff
        /*018c*/ 	.word	0x0000a000
        /*0190*/ 	.short	0x0100
        /*0192*/ 	.byte	0x0c
	.zero		1


	//   ....[1]....
        /*0194*/ 	.word	0x00001720
        /*0198*/ 	.word	0x000000ff
        /*019c*/ 	.word	0x0000a010
        /*01a0*/ 	.short	0x0100
        /*01a2*/ 	.byte	0x0c
	.zero		1


	//   ....[2]....
        /*01a4*/ 	.word	0x000017d0
        /*01a8*/ 	.word	0x000000ff
        /*01ac*/ 	.word	0x0000a008
        /*01b0*/ 	.short	0x0100
        /*01b2*/ 	.byte	0x0c
	.zero		1


	//   ....[3]....
        /*01b4*/ 	.word	0x000017e0
        /*01b8*/ 	.word	0x000000ff
        /*01bc*/ 	.word	0x0000a018
        /*01c0*/ 	.short	0x0100
        /*01c2*/ 	.byte	0x0c
	.zero		1


	//   ....[4]....
        /*01c4*/ 	.word	0x000019e0
        /*01c8*/ 	.word	0x000000ff
        /*01cc*/ 	.word	0x0000a000
        /*01d0*/ 	.short	0x010a
        /*01d2*/ 	.byte	0x0c
	.zero		1


	//   ....[5]....
        /*01d4*/ 	.word	0x00001c10
        /*01d8*/ 	.word	0x000000ff
        /*01dc*/ 	.word	0x0000a010
        /*01e0*/ 	.short	0x010a
        /*01e2*/ 	.byte	0x0c
	.zero		1


	//   ....[6]....
        /*01e4*/ 	.word	0x00001e60
        /*01e8*/ 	.word	0x000000ff
        /*01ec*/ 	.word	0x0000a000
        /*01f0*/ 	.short	0x010a
        /*01f2*/ 	.byte	0x12
	.zero		1


	//   ....[7]....
        /*01f4*/ 	.word	0x00002060
        /*01f8*/ 	.word	0x000000ff
        /*01fc*/ 	.word	0x0000a010
        /*0200*/ 	.short	0x010a
        /*0202*/ 	.byte	0x12
	.zero		1


	//   ....[8]....
        /*0204*/ 	.word	0x00002130
        /*0208*/ 	.word	0x000000ff
        /*020c*/ 	.word	0x0000a000
        /*0210*/ 	.short	0x0108
        /*0212*/ 	.byte	0x0c
	.zero		1


	//   ....[9]....
        /*0214*/ 	.word	0x00002140
        /*0218*/ 	.word	0x000000ff
        /*021c*/ 	.word	0x0000a010
        /*0220*/ 	.short	0x0108
        /*0222*/ 	.byte	0x0c
	.zero		1


	//   ....[10]....
        /*0224*/ 	.word	0x00002190
        /*0228*/ 	.word	0x000000ff
        /*022c*/ 	.word	0x0000a008
        /*0230*/ 	.short	0x0108
        /*0232*/ 	.byte	0x0c
	.zero		1


	//   ....[11]....
        /*0234*/ 	.word	0x000021a0
        /*0238*/ 	.word	0x000000ff
        /*023c*/ 	.word	0x0000a018
        /*0240*/ 	.short	0x0108
        /*0242*/ 	.byte	0x0c
	.zero		1


	//   ....[12]....
        /*0244*/ 	.word	0x00002b50
        /*0248*/ 	.word	0x000000ff
        /*024c*/ 	.word	0x0000a000
        /*0250*/ 	.short	0x010a
        /*0252*/ 	.byte	0x0c
	.zero		1


	//   ....[13]....
        /*0254*/ 	.word	0x00002b80
        /*0258*/ 	.word	0x000000ff
        /*025c*/ 	.word	0x0000a010
        /*0260*/ 	.short	0x010a
        /*0262*/ 	.byte	0x0c
	.zero		1


	//   ....[14]....
        /*0264*/ 	.word	0x00002bb0
        /*0268*/ 	.word	0x000000ff
        /*026c*/ 	.word	0x0000a000
        /*0270*/ 	.short	0x010a
        /*0272*/ 	.byte	0x12
	.zero		1


	//   ....[15]....
        /*0274*/ 	.word	0x00002be0
        /*0278*/ 	.word	0x000000ff
        /*027c*/ 	.word	0x0000a010
        /*0280*/ 	.short	0x010a
        /*0282*/ 	.byte	0x12
	.zero		1


	//----- nvinfo : EIATTR_NUM_MBARRIERS
	.align		4
.L_48:
        /*0284*/ 	.byte	0x03, 0x38
        /*0286*/ 	.short	0x0004


	//----- nvinfo : EIATTR_EXIT_INSTR_OFFSETS
	.align		4
        /*0288*/ 	.byte	0x04, 0x1c
        /*028a*/ 	.short	(.L_50 - .L_49)


	//   ....[0]....
.L_49:
        /*028c*/ 	.word	0x00002b40


	//----- nvinfo : EIATTR_REQNTID
	.align		4
.L_50:
        /*0290*/ 	.byte	0x04, 0x10
        /*0292*/ 	.short	(.L_52 - .L_51)
.L_51:
        /*0294*/ 	.word	0x00000080
        /*0298*/ 	.word	0x00000001
        /*029c*/ 	.word	0x00000001


	//----- nvinfo : EIATTR_CRS_STACK_SIZE
	.align		4
.L_52:
        /*02a0*/ 	.byte	0x04, 0x1e
        /*02a2*/ 	.short	(.L_54 - .L_53)
.L_53:
        /*02a4*/ 	.word	0x00000000


	//----- nvinfo : EIATTR_CBANK_PARAM_SIZE
	.align		4
.L_54:
        /*02a8*/ 	.byte	0x03, 0x19
        /*02aa*/ 	.short	0x0050


	//----- nvinfo : EIATTR_PARAM_CBANK
	.align		4
        /*02ac*/ 	.byte	0x04, 0x0a
        /*02ae*/ 	.short	(.L_56 - .L_55)
	.align		4
.L_55:
        /*02b0*/ 	.word	index@(.nv.constant0.gluon_tcgen05)
        /*02b4*/ 	.short	0x0380
        /*02b6*/ 	.short	0x0050


	//----- nvinfo : EIATTR_SW_WAR
	.align		4
.L_56:
        /*02b8*/ 	.byte	0x04, 0x36
        /*02ba*/ 	.short	(.L_58 - .L_57)
.L_57:
        /*02bc*/ 	.word	0x00000008
.L_58:


//--------------------- .nv.compat                --------------------------
	.section	.nv.compat,"",@"SHT_CUDA_COMPAT_INFO"
	.align	4
        /*0000*/ 	.byte	0x02, 0x02, 0x02, 0x00, 0x02, 0x05, 0x05, 0x00, 0x02, 0x03, 0x03, 0x00, 0x02, 0x06, 0x01, 0x00


//--------------------- .nv.callgraph             --------------------------
	.section	.nv.callgraph,"",@"SHT_CUDA_CALLGRAPH"
	.align	4
	.sectionentsize	8
	.align		4
        /*0000*/ 	.word	0x00000000
	.align		4
        /*0004*/ 	.word	0xffffffff
	.align		4
        /*0008*/ 	.word	0x00000000
	.align		4
        /*000c*/ 	.word	0xfffffffe
	.align		4
        /*0010*/ 	.word	0x00000000
	.align		4
        /*0014*/ 	.word	0xfffffffd
	.align		4
        /*0018*/ 	.word	0x00000000
	.align		4
        /*001c*/ 	.word	0xfffffffc


//--------------------- .text.gluon_tcgen05       --------------------------
	.section	.text.gluon_tcgen05,"ax",@progbits
	.align	128
        .global         gluon_tcgen05
        .type           gluon_tcgen05,@function
        .size           gluon_tcgen05,(.L_x_77 - gluon_tcgen05)
        .other          gluon_tcgen05,@"STO_CUDA_ENTRY STV_DEFAULT"
gluon_tcgen05:
.text.gluon_tcgen05:
[----:B------:R-:W1:Y:S01]  /*0000*/  LDC R1, c[0x0][0x37c] ;  /* 0x0000df00ff017b82 */ /* 0x000e620000000800 */
[----:B------:R-:W2:Y:S02]  /*0010*/  S2R R0, SR_TID.X ;  /* 0x0000000000007919 */ /* 0x000ea40000002100 */
[----:B--2---:R-:W-:-:S13]  /*0020*/  ISETP.GE.U32.AND P2, PT, R0, 0x20, PT ;  /* 0x000000200000780c */ /* 0x004fda0003f46070 */
[----:B------:R-:W-:Y:S05]  /*0030*/  @P2 BRA `(.L_x_0) ;  /* 0x0000000000b82947 */ /* 0x000fea0003800000 */
[----:B------:R-:W2:Y:S01]  /*0040*/  S2UR UR6, SR_CgaCtaId ;  /* 0x00000000000679c3 */ /* 0x000ea20000008800 */
[----:B------:R-:W-:Y:S01]  /*0050*/  NOP ;  /* 0x0000000000007918 */ /* 0x000fe20000000000 */
[----:B------:R-:W-:Y:S02]  /*0060*/  UMOV UR4, 0x40 ;  /* 0x0000004000047882 */ /* 0x000fe40000000000 */
[----:B--2---:R-:W-:-:S09]  /*0070*/  ULEA UR4, UR6, UR4, 0x18 ;  /* 0x0000000406047291 */ /* 0x004fd2000f8ec0ff */
[----:B------:R-:W2:Y:S01]  /*0080*/  LDS.U8 R2, [UR4] ;  /* 0x00000004ff027984 */ /* 0x000ea20008000000 */
[----:B------:R-:W-:Y:S02]  /*0090*/  UMOV UR4, 0x400 ;  /* 0x0000040000047882 */ /* 0x000fe40000000000 */
[----:B------:R-:W-:Y:S01]  /*00a0*/  ULEA UR4, UR6, UR4, 0x18 ;  /* 0x0000000406047291 */ /* 0x000fe2000f8ec0ff */
[----:B--2---:R-:W-:-:S13]  /*00b0*/  ISETP.NE.AND P0, PT, R2, RZ, PT ;  /* 0x000000ff0200720c */ /* 0x004fda0003f05270 */
[----:B------:R-:W-:Y:S05]  /*00c0*/  @P0 BRA `(.L_x_1) ;  /* 0x00000000007c0947 */ /* 0x000fea0003800000 */
[----:B------:R-:W-:-:S13]  /*00d0*/  ELECT P0, URZ, PT ;  /* 0x0000000000ff782f */ /* 0x000fda0003800000 */
[----:B------:R-:W-:Y:S05]  /*00e0*/  @!P0 BRA `(.L_x_2) ;  /* 0x0000000000848947 */ /* 0x000fea0003800000 */
[----:B------:R-:W-:Y:S01]  /*00f0*/  UMOV UR5, 0x8 ;  /* 0x0000000800057882 */ /* 0x000fe20000000000 */
[----:B------:R-:W-:Y:S02]  /*0100*/  IMAD.MOV.U32 R5, RZ, RZ, 0x1 ;  /* 0x00000001ff057424 */ /* 0x000fe400078e00ff */
[----:B------:R-:W-:Y:S02]  /*0110*/  IMAD.MOV.U32 R3, RZ, RZ, 0xff ;  /* 0x000000ffff037424 */ /* 0x000fe400078e00ff */
[----:B------:R-:W-:Y:S04]  /*0120*/  DEPBAR.LE SB2, 0x36 ;  /* 0x0000ad800000791a */ /* 0x000fe80000000000 */
[----:B------:R-:W2:Y:S02]  /*0130*/  UTCATOMSWS.FIND_AND_SET.ALIGN UP0, UR5, UR5 ;  /* 0x00000005000575e3 */ /* 0x000ea40008000800 */
[----:B--2---:R-:W-:-:S04]  /*0140*/  PLOP3.LUT P0, PT, PT, PT, UP0, 0x80, 0x8 ;  /* 0x000000000008781c */ /* 0x004fc80003f0f008 */
[----:B------:R-:W-:-:S04]  /*0150*/  SEL R2, RZ, 0xffffffff, !P0 ;  /* 0xffffffffff027807 */ /* 0x000fc80004000000 */
[----:B------:R-:W-:Y:S01]  /*0160*/  ISETP.NE.AND P0, PT, R2, RZ, PT ;  /* 0x000000ff0200720c */ /* 0x000fe20003f05270 */
[----:B------:R-:W-:-:S12]  /*0170*/  IMAD.U32 R2, RZ, RZ, UR5 ;  /* 0x00000005ff027e24 */ /* 0x000fd8000f8e00ff */
[----:B------:R-:W-:Y:S05]  /*0180*/  @P0 BRA `(.L_x_3) ;  /* 0x0000000000240947 */ /* 0x000fea0003800000 */
.L_x_4:
[----:B------:R-:W-:Y:S05]  /*0190*/  NANOSLEEP 0x64 ;  /* 0x000000640000795d */ /* 0x000fea0003800000 */
[----:B------:R-:W-:-:S05]  /*01a0*/  UMOV UR5, 0x8 ;  /* 0x0000000800057882 */ /* 0x000fca0000000000 */
[----:B------:R-:W-:Y:S04]  /*01b0*/  DEPBAR.LE SB2, 0x36 ;  /* 0x0000ad800000791a */ /* 0x000fe80000000000 */
[----:B------:R-:W2:Y:S02]  /*01c0*/  UTCATOMSWS.FIND_AND_SET.ALIGN UP0, UR5, UR5 ;  /* 0x00000005000575e3 */ /* 0x000ea40008000800 */
[----:B--2---:R-:W-:-:S04]  /*01d0*/  PLOP3.LUT P0, PT, PT, PT, UP0, 0x80, 0x8 ;  /* 0x000000000008781c */ /* 0x004fc80003f0f008 */
[----:B------:R-:W-:-:S04]  /*01e0*/  SEL R2, RZ, 0xffffffff, !P0 ;  /* 0xffffffffff027807 */ /* 0x000fc80004000000 */
[----:B------:R-:W-:Y:S01]  /*01f0*/  ISETP.NE.AND P0, PT, R2, RZ, PT ;  /* 0x000000ff0200720c */ /* 0x000fe20003f05270 */
[----:B------:R-:W-:-:S12]  /*0200*/  IMAD.U32 R2, RZ, RZ, UR5 ;  /* 0x00000005ff027e24 */ /* 0x000fd8000f8e00ff */
[----:B------:R-:W-:Y:S05]  /*0210*/  @!P0 BRA `(.L_x_4) ;  /* 0xfffffffc00dc8947 */ /* 0x000fea000383ffff */
.L_x_3:
[C---:B------:R-:W-:Y:S01]  /*0220*/  VIADD R4, R2.reuse, 0x10 ;  /* 0x0000001002047836 */ /* 0x040fe20000000000 */
[----:B------:R-:W-:Y:S01]  /*0230*/  UMOV UR5, 0x50 ;  /* 0x0000005000057882 */ /* 0x000fe20000000000 */
[----:B------:R-:W-:Y:S01]  /*0240*/  SHF.L.U32 R3, R3, R2, RZ ;  /* 0x0000000203037219 */ /* 0x000fe200000006ff */
[----:B------:R-:W-:Y:S01]  /*0250*/  ULEA UR5, UR6, UR5, 0x18 ;  /* 0x0000000506057291 */ /* 0x000fe2000f8ec0ff */
[----:B------:R-:W-:Y:S01]  /*0260*/  IMAD.SHL.U32 R2, R2, 0x20, RZ ;  /* 0x0000002002027824 */ /* 0x000fe200078e00ff */
[----:B------:R-:W-:-:S04]  /*0270*/  SHF.L.U32 R4, R5, R4, RZ ;  /* 0x0000000405047219 */ /* 0x000fc800000006ff */
[----:B------:R-:W-:-:S05]  /*0280*/  LOP3.LUT R3, R4, R3, RZ, 0xfc, !PT ;  /* 0x0000000304037212 */ /* 0x000fca00078efcff */
[----:B------:R2:W-:Y:S04]  /*0290*/  ATOMS.OR RZ, [UR5], R3 ;  /* 0x00000003ffff798c */ /* 0x0005e8000b000005 */
[----:B------:R2:W-:Y:S01]  /*02a0*/  STS [UR4], R2 ;  /* 0x00000002ff007988 */ /* 0x0005e20008000804 */
[----:B------:R-:W-:Y:S05]  /*02b0*/  BRA `(.L_x_2) ;  /* 0x0000000000107947 */ /* 0x000fea0003800000 */
.L_x_1:
[----:B------:R-:W-:Y:S01]  /*02c0*/  IMAD.MOV.U32 R3, RZ, RZ, -0x1 ;  /* 0xffffffffff037424 */ /* 0x000fe200078e00ff */
[----:B------:R-:W-:-:S04]  /*02d0*/  MOV R2, 0x300 ;  /* 0x0000030000027802 */ /* 0x000fc80000000f00 */
[----:B------:R2:W-:Y:S03]  /*02e0*/  STS [UR4], R3 ;  /* 0x00000003ff007988 */ /* 0x0005e60008000804 */
[----:B-12---:R-:W-:Y:S05]  /*02f0*/  CALL.REL.NOINC `($__internal_1_$__cuda_sm10x_tcgen05_guardrail_trap_phase_invalid_during_alloc) ;  /* 0x0000002800507944 */ /* 0x006fea0003c00000 */
.L_x_2:
[----:B------:R-:W-:Y:S05]  /*0300*/  WARPSYNC.ALL ;  /* 0x0000000000007948 */ /* 0x000fea0003800000 */
[----:B------:R-:W-:Y:S01]  /*0310*/  NOP ;  /* 0x0000000000007918 */ /* 0x000fe20000000000 */
.L_x_0:
[----:B------:R-:W3:Y:S08]  /*0320*/  S2UR UR4, SR_CgaCtaId ;  /* 0x00000000000479c3 */ /* 0x000ef00000008800 */
[----:B------:R-:W-:Y:S01]  /*0330*/  BAR.SYNC.DEFER_BLOCKING 0x0 ;  /* 0x0000000000007b1d */ /* 0x000fe20000010000 */
[----:B------:R-:W-:-:S05]  /*0340*/  LOP3.LUT R132, R0, 0x7f, RZ, 0xc0, !PT ;  /* 0x0000007f00847812 */ /* 0x000fca00078ec0ff */
[----:B------:R-:W-:Y:S02]  /*0350*/  UMOV UR12, 0x400 ;  /* 0x00000400000c7882 */ /* 0x000fe40000000000 */
[----:B------:R-:W4:Y:S08]  /*0360*/  LDC R10, c[0x0][0x3a0] ;  /* 0x0000e800ff0a7b82 */ /* 0x000f300000000800 */
[----:B------:R-:W5:Y:S01]  /*0370*/  S2UR UR16, SR_CTAID.Y ;  /* 0x00000000001079c3 */ /* 0x000f620000002600 */
[----:B---3--:R-:W-:-:S09]  /*0380*/  ULEA UR12, UR4, UR12, 0x18 ;  /* 0x0000000c040c7291 */ /* 0x008fd2000f8ec0ff */
[----:B--2---:R-:W2:Y:S01]  /*0390*/  LDS R3, [UR12] ;  /* 0x0000000cff037984 */ /* 0x004ea20008000800 */
[----:B------:R-:W-:Y:S06]  /*03a0*/  BAR.SYNC.DEFER_BLOCKING 0x0 ;  /* 0x0000000000007b1d */ /* 0x000fec0000010000 */
[----:B------:R-:W-:Y:S05]  /*03b0*/  @P2 BRA `(.L_x_5) ;  /* 0x0000000000182947 */ /* 0x000fea0003800000 */
[----:B------:R-:W-:Y:S01]  /*03c0*/  ELECT P0, URZ, PT ;  /* 0x0000000000ff782f */ /* 0x000fe20003800000 */
[----:B------:R-:W-:Y:S01]  /*03d0*/  IMAD.MOV.U32 R2, RZ, RZ, 0x1 ;  /* 0x00000001ff027424 */ /* 0x000fe200078e00ff */
[----:B------:R-:W-:Y:S01]  /*03e0*/  UMOV UR5, 0x40 ;  /* 0x0000004000057882 */ /* 0x000fe20000000000 */
[----:B------:R-:W-:Y:S01]  /*03f0*/  UVIRTCOUNT.DEALLOC.SMPOOL 0x80 ;  /* 0x000000800000784c */ /* 0x000fe20000000000 */
[----:B------:R-:W-:-:S09]  /*0400*/  ULEA UR5, UR4, UR5, 0x18 ;  /* 0x0000000504057291 */ /* 0x000fd2000f8ec0ff */
[----:B------:R3:W-:Y:S03]  /*0410*/  @P0 STS.U8 [UR5], R2 ;  /* 0x00000002ff000988 */ /* 0x0007e60008000005 */
.L_x_5:
[----:B------:R-:W3:Y:S01]  /*0420*/  S2UR UR4, SR_CTAID.Z ;  /* 0x00000000000479c3 */ /* 0x000ee20000002700 */
[----:B------:R-:W5:Y:S01]  /*0430*/  LDCU UR5, c[0x0][0x370] ;  /* 0x00006e00ff0577ac */ /* 0x000f620008000800 */
[----:B------:R-:W-:Y:S01]  /*0440*/  ISETP.GE.U32.AND P0, PT, R132, 0x20, PT ;  /* 0x000000208400780c */ /* 0x000fe20003f06070 */
[----:B----4-:R-:W-:Y:S01]  /*0450*/  VIADD R5, R10, 0xffffffff ;  /* 0xffffffff0a057836 */ /* 0x010fe20000000000 */
[C---:B------:R-:W-:Y:S01]  /*0460*/  ISETP.NE.U32.AND P3, PT, R132.reuse, RZ, PT ;  /* 0x000000ff8400720c */ /* 0x040fe20003f65070 */
[----:B------:R-:W3:Y:S01]  /*0470*/  LDCU UR6, c[0x0][0x374] ;  /* 0x00006e80ff0677ac */ /* 0x000ee20008000800 */
[----:B------:R-:W-:Y:S01]  /*0480*/  LEA R4, R132, UR12, 0x2 ;  /* 0x0000000c84047c11 */ /* 0x000fe2000f8e10ff */
[----:B------:R-:W-:Y:S01]  /*0490*/  BSSY.RECONVERGENT B0, `(.L_x_6) ;  /* 0x0000015000007945 */ /* 0x000fe20003800200 */
[----:B------:R-:W5:Y:S01]  /*04a0*/  S2UR UR7, SR_CTAID.X ;  /* 0x00000000000779c3 */ /* 0x000f620000002500 */
[----:B------:R-:W4:Y:S01]  /*04b0*/  LDCU.64 UR14, c[0x0][0x3c0] ;  /* 0x00007800ff0e77ac */ /* 0x000f220008000a00 */
[----:B--2---:R-:W-:-:S05]  /*04c0*/  R2UR UR24, R3 ;  /* 0x00000000031872ca */ /* 0x004fca00000e0000 */
[----:B------:R2:W-:Y:S01]  /*04d0*/  @!P0 STS [R4], RZ ;  /* 0x000000ff04008388 */ /* 0x0005e20000000800 */
[----:B------:R-:W1:Y:S01]  /*04e0*/  LDC R6, c[0x0][0x398] ;  /* 0x0000e600ff067b82 */ /* 0x000e620000000800 */
[----:B------:R-:W-:Y:S02]  /*04f0*/  NOP ;  /* 0x0000000000007918 */ /* 0x000fe40000000000 */
[----:B------:R2:W-:Y:S01]  /*0500*/  @!P3 STS [UR12+0x20], R5 ;  /* 0x00002005ff00b988 */ /* 0x0005e2000800080c */
[----:B---3-5:R-:W-:-:S04]  /*0510*/  UIMAD UR4, UR4, UR6, UR16 ;  /* 0x00000006040472a4 */ /* 0x028fc8000f8e0210 */
[----:B------:R-:W-:-:S04]  /*0520*/  UIMAD UR4, UR4, UR5, UR7 ;  /* 0x00000005040472a4 */ /* 0x000fc8000f8e0207 */
[----:B------:R-:W-:-:S04]  /*0530*/  UIMAD UR4, UR4, 0x180, URZ ;  /* 0x00000180040478a4 */ /* 0x000fc8000f8e02ff */
[----:B----4-:R-:W-:Y:S01]  /*0540*/  UIADD3 UR20, UP0, UPT, UR4, UR14, URZ ;  /* 0x0000000e04147290 */ /* 0x010fe2000ff1e0ff */
[----:B-1----:R-:W-:-:S03]  /*0550*/  VIADD R6, R6, 0xffffffff ;  /* 0xffffffff06067836 */ /* 0x002fc60000000000 */
[----:B------:R-:W-:Y:S01]  /*0560*/  ULEA.HI.X.SX32 UR21, UR4, UR15, 0x1, UP0 ;  /* 0x0000000f04157291 */ /* 0x000fe200080f0eff */
[----:B--2---:R-:W-:Y:S11]  /*0570*/  @P3 BRA `(.L_x_7) ;  /* 0x0000000000183947 */ /* 0x004ff60003800000 */
[----:B------:R-:W1:Y:S01]  /*0580*/  LDS R2, [UR12+0x8] ;  /* 0x0000080cff027984 */ /* 0x000e620008000800 */
[----:B------:R-:W2:Y:S01]  /*0590*/  LDC.64 R8, c[0x0][0x380] ;  /* 0x0000e000ff087b82 */ /* 0x000ea20000000a00 */
[----:B------:R-:W-:Y:S02]  /*05a0*/  IMAD.MOV.U32 R3, RZ, RZ, 0x70 ;  /* 0x00000070ff037424 */ /* 0x000fe400078e00ff */
[----:B--2---:R2:W-:Y:S03]  /*05b0*/  STS.64 [UR12], R8 ;  /* 0x00000008ff007988 */ /* 0x0045e60008000a0c */
[----:B-1----:R-:W-:-:S05]  /*05c0*/  LOP3.LUT R2, R2, 0x10, R3, 0xd8, !PT ;  /* 0x0000001002027812 */ /* 0x002fca00078ed803 */
[----:B------:R2:W-:Y:S02]  /*05d0*/  STS [UR12+0x8], R2 ;  /* 0x00000802ff007988 */ /* 0x0005e4000800080c */
.L_x_7:
[----:B------:R-:W-:Y:S05]  /*05e0*/  BSYNC.RECONVERGENT B0 ;  /* 0x0000000000007941 */ /* 0x000fea0003800200 */
.L_x_6:
[----:B------:R-:W-:Y:S04]  /*05f0*/  BSSY.RECONVERGENT B0, `(.L_x_8) ;  /* 0x000000a000007945 */ /* 0x000fe80003800200 */
[----:B------:R-:W-:Y:S05]  /*0600*/  @P3 BRA `(.L_x_9) ;  /* 0x0000000000203947 */ /* 0x000fea0003800000 */
[----:B--2---:R-:W1:Y:S01]  /*0610*/  LDS R2, [UR12+0x34] ;  /* 0x0000340cff027984 */ /* 0x004e620008000800 */
[----:B------:R-:W-:Y:S02]  /*0620*/  IMAD.MOV.U32 R3, RZ, RZ, 0x3f000000 ;  /* 0x3f000000ff037424 */ /* 0x000fe400078e00ff */
[----:B------:R-:W-:Y:S01]  /*0630*/  @!P3 IMAD.MOV.U32 R7, RZ, RZ, 0x3f ;  /* 0x0000003fff07b424 */ /* 0x000fe200078e00ff */
[----:B------:R-:W2:Y:S02]  /*0640*/  @!P3 LDS R8, [UR12+0x38] ;  /* 0x0000380cff08b984 */ /* 0x000ea40008000800 */
[----:B-1----:R-:W-:Y:S02]  /*0650*/  LOP3.LUT R2, R2, 0xff000000, R3, 0xb8, !PT ;  /* 0xff00000002027812 */ /* 0x002fe400078eb803 */
[----:B--2---:R-:W-:-:S03]  /*0660*/  @!P3 LOP3.LUT R3, R8, 0xff, R7, 0xb8, !PT ;  /* 0x000000ff0803b812 */ /* 0x004fc600078eb807 */
[----:B------:R1:W-:Y:S04]  /*0670*/  STS [UR12+0x34], R2 ;  /* 0x00003402ff007988 */ /* 0x0003e8000800080c */
[----:B------:R1:W-:Y:S02]  /*0680*/  @!P3 STS [UR12+0x38], R3 ;  /* 0x00003803ff00b988 */ /* 0x0003e4000800080c */
.L_x_9:
[----:B------:R-:W-:Y:S05]  /*0690*/  BSYNC.RECONVERGENT B0 ;  /* 0x0000000000007941 */ /* 0x000fea0003800200 */
.L_x_8:
[----:B------:R-:W-:Y:S04]  /*06a0*/  BSSY.RECONVERGENT B0, `(.L_x_10) ;  /* 0x000000a000007945 */ /* 0x000fe80003800200 */
[----:B------:R-:W-:Y:S05]  /*06b0*/  @P3 BRA `(.L_x_11) ;  /* 0x0000000000203947 */ /* 0x000fea0003800000 */
[----:B-12---:R-:W1:Y:S01]  /*06c0*/  LDS R2, [UR12+0x1c] ;  /* 0x00001c0cff027984 */ /* 0x006e620008000800 */
[----:B------:R-:W2:Y:S03]  /*06d0*/  LDC.64 R8, c[0x0][0x3a8] ;  /* 0x0000ea00ff087b82 */ /* 0x000ea60000000a00 */
[----:B------:R3:W-:Y:S01]  /*06e0*/  STS [UR12+0x24], R6 ;  /* 0x00002406ff007988 */ /* 0x0007e2000800080c */
[--C-:B--2---:R-:W-:Y:S02]  /*06f0*/  SHF.R.U32.HI R7, RZ, 0x4, R9.reuse ;  /* 0x00000004ff077819 */ /* 0x104fe40000011609 */
[----:B------:R-:W-:-:S05]  /*0700*/  SHF.R.U64 R3, R8, 0x4, R9 ;  /* 0x0000000408037819 */ /* 0x000fca0000001209 */
[----:B------:R3:W-:Y:S01]  /*0710*/  STS [UR12+0xc], R3 ;  /* 0x00000c03ff007988 */ /* 0x0007e2000800080c */
[----:B-1----:R-:W-:-:S05]  /*0720*/  LOP3.LUT R2, R2, 0xf, R7, 0xb8, !PT ;  /* 0x0000000f02027812 */ /* 0x002fca00078eb807 */
[----:B------:R3:W-:Y:S02]  /*0730*/  STS [UR12+0x1c], R2 ;  /* 0x00001c02ff007988 */ /* 0x0007e4000800080c */
.L_x_11:
[----:B------:R-:W-:Y:S05]  /*0740*/  BSYNC.RECONVERGENT B0 ;  /* 0x0000000000007941 */ /* 0x000fea0003800200 */
.L_x_10:
[----:B------:R-:W-:Y:S04]  /*0750*/  BSSY.RECONVERGENT B1, `(.L_x_12) ;  /* 0x000001d000017945 */ /* 0x000fe80003800200 */
[----:B------:R-:W-:Y:S04]  /*0760*/  BSSY.RELIABLE B0, `(.L_x_13) ;  /* 0x0000018000007945 */ /* 0x000fe80003800100 */
[----:B------:R-:W-:Y:S05]  /*0770*/  @P3 BRA `(.L_x_14) ;  /* 0x00000000001c3947 */ /* 0x000fea0003800000 */
[----:B-123--:R-:W1:Y:S02]  /*0780*/  LDS R2, [UR12+0x34] ;  /* 0x0000340cff027984 */ /* 0x00ee640008000800 */
[----:B-1----:R-:W-:-:S05]  /*0790*/  LOP3.LUT R2, R2, 0x7, RZ, 0xb8, !PT ;  /* 0x0000000702027812 */ /* 0x002fca00078eb8ff */
[----:B------:R1:W-:Y:S01]  /*07a0*/  STS [UR12+0x34], R2 ;  /* 0x00003402ff007988 */ /* 0x0003e2000800080c */
[----:B------:R-:W-:Y:S05]  /*07b0*/  @P3 BRA `(.L_x_15) ;  /* 0x00000000001c3947 */ /* 0x000fea0003800000 */
[----:B-1----:R-:W1:Y:S02]  /*07c0*/  LDS R2, [UR12+0x34] ;  /* 0x0000340cff027984 */ /* 0x002e640008000800 */
[----:B-1----:R-:W-:-:S05]  /*07d0*/  LOP3.LUT R2, R2, 0x38, RZ, 0xb8, !PT ;  /* 0x0000003802027812 */ /* 0x002fca00078eb8ff */
[----:B------:R4:W-:Y:S02]  /*07e0*/  STS [UR12+0x34], R2 ;  /* 0x00003402ff007988 */ /* 0x0009e4000800080c */
.L_x_14:
[----:B------:R-:W-:Y:S05]  /*07f0*/  @P3 BRA `(.L_x_16) ;  /* 0x00000000001c3947 */ /* 0x000fea0003800000 */
[----:B-1234-:R-:W1:Y:S02]  /*0800*/  LDS R2, [UR12+0x8] ;  /* 0x0000080cff027984 */ /* 0x01ee640008000800 */
[----:B-1----:R-:W-:-:S05]  /*0810*/  LOP3.LUT R2, R2, 0x780, RZ, 0xb8, !PT ;  /* 0x0000078002027812 */ /* 0x002fca00078eb8ff */
[----:B------:R2:W-:Y:S02]  /*0820*/  STS [UR12+0x8], R2 ;  /* 0x00000802ff007988 */ /* 0x0005e4000800080c */
.L_x_15:
[----:B------:R-:W-:Y:S05]  /*0830*/  @P3 BRA `(.L_x_17) ;  /* 0x0000000000283947 */ /* 0x000fea0003800000 */
[----:B-12---:R-:W1:Y:S02]  /*0840*/  LDS R2, [UR12+0x8] ;  /* 0x0000080cff027984 */ /* 0x006e640008000800 */
[----:B-1----:R-:W-:-:S05]  /*0850*/  LOP3.LUT R2, R2, 0x1800, RZ, 0xb8, !PT ;  /* 0x0000180002027812 */ /* 0x002fca00078eb8ff */
[----:B------:R5:W-:Y:S02]  /*0860*/  STS [UR12+0x8], R2 ;  /* 0x00000802ff007988 */ /* 0x000be4000800080c */
.L_x_16:
[----:B------:R-:W-:Y:S05]  /*0870*/  @P3 BREAK.RELIABLE B0 ;  /* 0x0000000000003942 */ /* 0x000fea0003800100 */
[----:B------:R-:W-:Y:S05]  /*0880*/  @P3 BRA `(.L_x_18) ;  /* 0x0000000000243947 */ /* 0x000fea0003800000 */
[----:B-1-3--:R-:W1:Y:S01]  /*0890*/  LDS R3, [UR12+0x8] ;  /* 0x0000080cff037984 */ /* 0x00ae620008000800 */
[----:B--2-45:R-:W-:-:S05]  /*08a0*/  IMAD.MOV.U32 R2, RZ, RZ, 0x6000 ;  /* 0x00006000ff027424 */ /* 0x034fca00078e00ff */
[----:B-1----:R-:W-:-:S04]  /*08b0*/  LOP3.LUT R2, R3, 0x4000, R2, 0xd8, !PT ;  /* 0x0000400003027812 */ /* 0x002fc800078ed802 */
[----:B------:R-:W-:-:S05]  /*08c0*/  LOP3.LUT R2, R2, 0x400000, RZ, 0xb8, !PT ;  /* 0x0040000002027812 */ /* 0x000fca00078eb8ff */
[----:B------:R3:W-:Y:S02]  /*08d0*/  STS [UR12+0x8], R2 ;  /* 0x00000802ff007988 */ /* 0x0007e4000800080c */
.L_x_17:
[----:B------:R-:W-:Y:S05]  /*08e0*/  BSYNC.RELIABLE B0 ;  /* 0x0000000000007941 */ /* 0x000fea0003800100 */
.L_x_13:
[----:B-123--:R-:W1:Y:S02]  /*08f0*/  @!P3 LDS R2, [UR12+0x8] ;  /* 0x0000080cff02b984 */ /* 0x00ee640008000800 */
[----:B-1----:R-:W-:-:S05]  /*0900*/  @!P3 LOP3.LUT R2, R2, 0x8000, RZ, 0xb8, !PT ;  /* 0x000080000202b812 */ /* 0x002fca00078eb8ff */
[----:B------:R1:W-:Y:S02]  /*0910*/  @!P3 STS [UR12+0x8], R2 ;  /* 0x00000802ff00b988 */ /* 0x0003e4000800080c */
.L_x_18:
[----:B------:R-:W-:Y:S05]  /*0920*/  BSYNC.RECONVERGENT B1 ;  /* 0x0000000000017941 */ /* 0x000fea0003800200 */
.L_x_12:
[----:B------:R-:W-:Y:S05]  /*0930*/  WARPSYNC.ALL ;  /* 0x0000000000007948 */ /* 0x000fea0003800000 */
[----:B------:R-:W-:Y:S01]  /*0940*/  NOP ;  /* 0x0000000000007918 */ /* 0x000fe20000000000 */
[----:B------:R-:W1:Y:S02]  /*0950*/  LDC R7, c[0x0][0x39c] ;  /* 0x0000e700ff077b82 */ /* 0x000e640000000800 */
[----:B-1----:R-:W-:Y:S01]  /*0960*/  VIADD R7, R7, 0xffffffff ;  /* 0xffffffff07077836 */ /* 0x002fe20000000000 */
[----:B------:R-:W-:Y:S06]  /*0970*/  @P0 BRA `(.L_x_19) ;  /* 0x0000000000300947 */ /* 0x000fec0003800000 */
[----:B--2345:R-:W1:Y:S01]  /*0980*/  S2R R2, SR_LANEID ;  /* 0x0000000000027919 */ /* 0x03ce620000000000 */
[----:B------:R-:W-:Y:S05]  /*0990*/  WARPSYNC.ALL ;  /* 0x0000000000007948 */ /* 0x000fea0003800000 */
[----:B------:R-:W-:Y:S01]  /*09a0*/  NOP ;  /* 0x0000000000007918 */ /* 0x000fe20000000000 */
[----:B-1----:R-:W-:-:S05]  /*09b0*/  IMAD.SHL.U32 R8, R2, 0x4, RZ ;  /* 0x0000000402087824 */ /* 0x002fca00078e00ff */
[----:B------:R-:W1:Y:S01]  /*09c0*/  LDS R9, [R8+UR12] ;  /* 0x0000000c08097984 */ /* 0x000e620008000800 */
[----:B------:R-:W-:-:S05]  /*09d0*/  IADD3 R2, P1, PT, R8, UR20, RZ ;  /* 0x0000001408027c10 */ /* 0x000fca000ff3e0ff */
[----:B------:R-:W-:-:S05]  /*09e0*/  IMAD.X R3, RZ, RZ, UR21, P1 ;  /* 0x00000015ff037e24 */ /* 0x000fca00088e06ff */
[----:B-1----:R1:W2:Y:S01]  /*09f0*/  ATOMG.E.EXCH.STRONG.GPU PT, RZ, [R2], R9 ;  /* 0x0000000902ff73a8 */ /* 0x0022a200041ee100 */
[----:B------:R-:W-:-:S04]  /*0a00*/  DEPBAR {5,4,3,2,1,0} ;  /* 0x0000003f0000791a */ /* 0x000fc80000000000 */
[----:B------:R-:W3:Y:S02]  /*0a10*/  CCTL.E.C.LDCU.IV.DEEP [UR20] ;  /* 0x0000000014007540 */ /* 0x000ee40009c08000 */
[----:B---3--:R1:W-:Y:S01]  /*0a20*/  UTMACCTL.IV [UR20] ;  /* 0x00000000140079b9 */ /* 0x0083e20008000000 */
[----:B------:R-:W-:Y:S01]  /*0a30*/  NOP ;  /* 0x0000000000007918 */ /* 0x000fe20000000000 */
.L_x_19:
[----:B------:R-:W-:Y:S05]  /*0a40*/  @P0 BRA `(.L_x_20) ;  /* 0x00000000000c0947 */ /* 0x000fea0003800000 */
[----:B------:R0:W-:Y:S01]  /*0a50*/  UTMACMDFLUSH ;  /* 0x00000000000079b7 */ /* 0x0001e20000000000 */
[----:B------:R-:W-:Y:S05]  /*0a60*/  @P0 BRA `(.L_x_20) ;  /* 0x0000000000040947 */ /* 0x000fea0003800000 */
[----:B------:R-:W-:-:S04]  /*0a70*/  DEPBAR.LE SB0, 0x0 ;  /* 0x000080000000791a */ /* 0x000fc80000000000 */
.L_x_20:
[----:B------:R-:W-:Y:S05]  /*0a80*/  WARPSYNC.ALL ;  /* 0x0000000000007948 */ /* 0x000fea0003800000 */
[----:B------:R-:W-:Y:S01]  /*0a90*/  NOP ;  /* 0x0000000000007918 */ /* 0x000fe20000000000 */
[----:B--2---:R-:W-:Y:S06]  /*0aa0*/  BAR.SYNC.DEFER_BLOCKING 0x0 ;  /* 0x0000000000007b1d */ /* 0x004fec0000010000 */
[----:B------:R-:W-:Y:S02]  /*0ab0*/  BSSY.RECONVERGENT B1, `(.L_x_21) ;  /* 0x000000b000017945 */ /* 0x000fe40003800200 */
[----:B------:R-:W-:Y:S06]  /*0ac0*/  BAR.SYNC.DEFER_BLOCKING 0x0 ;  /* 0x0000000000007b1d */ /* 0x000fec0000010000 */
[----:B------:R2:W-:Y:S01]  /*0ad0*/  @!P0 STS [R4], RZ ;  /* 0x000000ff04008388 */ /* 0x0005e20000000800 */
[----:B------:R-:W-:Y:S01]  /*0ae0*/  NOP ;  /* 0x0000000000007918 */ /* 0x000fe20000000000 */
[----:B------:R-:W-:Y:S05]  /*0af0*/  @P3 BRA `(.L_x_22) ;  /* 0x0000000000183947 */ /* 0x000fea0003800000 */
[----:B-1-345:R-:W1:Y:S01]  /*0b00*/  LDS R2, [UR12+0x8] ;  /* 0x0000080cff027984 */ /* 0x03ae620008000800 */
[----:B------:R-:W3:Y:S01]  /*0b10*/  LDC.64 R8, c[0x0][0x388] ;  /* 0x0000e200ff087b82 */ /* 0x000ee20000000a00 */
[----:B------:R-:W-:Y:S02]  /*0b20*/  IMAD.MOV.U32 R3, RZ, RZ, 0x70 ;  /* 0x00000070ff037424 */ /* 0x000fe400078e00ff */
[----:B---3--:R3:W-:Y:S03]  /*0b30*/  STS.64 [UR12], R8 ;  /* 0x00000008ff007988 */ /* 0x0087e60008000a0c */
[----:B-1----:R-:W-:-:S05]  /*0b40*/  LOP3.LUT R2, R2, 0x10, R3, 0xd8, !PT ;  /* 0x0000001002027812 */ /* 0x002fca00078ed803 */
[----:B------:R3:W-:Y:S02]  /*0b50*/  STS [UR12+0x8], R2 ;  /* 0x00000802ff007988 */ /* 0x0007e4000800080c */
.L_x_22:
[----:B-1----:R-:W-:Y:S05]  /*0b60*/  BSYNC.RECONVERGENT B1 ;  /* 0x0000000000017941 */ /* 0x002fea0003800200 */
.L_x_21:
[----:B------:R-:W-:Y:S04]  /*0b70*/  BSSY.RECONVERGENT B1, `(.L_x_23) ;  /* 0x000000a000017945 */ /* 0x000fe80003800200 */
[----:B------:R-:W-:Y:S05]  /*0b80*/  @P3 BRA `(.L_x_24) ;  /* 0x0000000000203947 */ /* 0x000fea0003800000 */
[----:B---345:R-:W1:Y:S01]  /*0b90*/  LDS R2, [UR12+0x34] ;  /* 0x0000340cff027984 */ /* 0x038e620008000800 */
[----:B------:R-:W-:Y:S02]  /*0ba0*/  IMAD.MOV.U32 R3, RZ, RZ, 0x7f000000 ;  /* 0x7f000000ff037424 */ /* 0x000fe400078e00ff */
[----:B------:R-:W-:Y:S01]  /*0bb0*/  @!P3 IMAD.MOV.U32 R9, RZ, RZ, 0x3f ;  /* 0x0000003fff09b424 */ /* 0x000fe200078e00ff */
[----:B------:R-:W3:Y:S02]  /*0bc0*/  @!P3 LDS R8, [UR12+0x38] ;  /* 0x0000380cff08b984 */ /* 0x000ee40008000800 */
[----:B-1----:R-:W-:Y:S02]  /*0bd0*/  LOP3.LUT R2, R2, 0xff000000, R3, 0xb8, !PT ;  /* 0xff00000002027812 */ /* 0x002fe400078eb803 */
[----:B---3--:R-:W-:-:S03]  /*0be0*/  @!P3 LOP3.LUT R3, R8, 0xff, R9, 0xb8, !PT ;  /* 0x000000ff0803b812 */ /* 0x008fc600078eb809 */
[----:B------:R1:W-:Y:S04]  /*0bf0*/  STS [UR12+0x34], R2 ;  /* 0x00003402ff007988 */ /* 0x0003e8000800080c */
[----:B------:R1:W-:Y:S02]  /*0c00*/  @!P3 STS [UR12+0x38], R3 ;  /* 0x00003803ff00b988 */ /* 0x0003e4000800080c */
.L_x_24:
[----:B------:R-:W-:Y:S05]  /*0c10*/  BSYNC.RECONVERGENT B1 ;  /* 0x0000000000017941 */ /* 0x000fea0003800200 */
.L_x_23:
[----:B------:R-:W-:Y:S04]  /*0c20*/  BSSY.RECONVERGENT B1, `(.L_x_25) ;  /* 0x0000004000017945 */ /* 0x000fe80003800200 */
[----:B------:R-:W-:Y:S05]  /*0c30*/  @P3 BRA `(.L_x_26) ;  /* 0x0000000000083947 */ /* 0x000fea0003800000 */
[----:B------:R1:W-:Y:S04]  /*0c40*/  STS [UR12+0x24], R5 ;  /* 0x00002405ff007988 */ /* 0x0003e8000800080c */
[----:B------:R1:W-:Y:S02]  /*0c50*/  STS [UR12+0x20], R7 ;  /* 0x00002007ff007988 */ /* 0x0003e4000800080c */
.L_x_26:
[----:B------:R-:W-:Y:S05]  /*0c60*/  BSYNC.RECONVERGENT B1 ;  /* 0x0000000000017941 */ /* 0x000fea0003800200 */
.L_x_25:
[----:B------:R-:W-:Y:S04]  /*0c70*/  BSSY.RECONVERGENT B2, `(.L_x_27) ;  /* 0x0000025000027945 */ /* 0x000fe80003800200 */
[----:B------:R-:W-:Y:S04]  /*0c80*/  BSSY.RELIABLE B1, `(.L_x_28) ;  /* 0x0000020000017945 */ /* 0x000fe80003800100 */
[----:B------:R-:W-:Y:S05]  /*0c90*/  @P3 BRA `(.L_x_29) ;  /* 0x00000000002c3947 */ /* 0x000fea0003800000 */
[----:B-1-345:R-:W1:Y:S01]  /*0ca0*/  LDS R2, [UR12+0x1c] ;  /* 0x00001c0cff027984 */ /* 0x03ae620008000800 */
[----:B------:R-:W3:Y:S02]  /*0cb0*/  LDC.64 R8, c[0x0][0x3b0] ;  /* 0x0000ec00ff087b82 */ /* 0x000ee40000000a00 */
[--C-:B---3--:R-:W-:Y:S02]  /*0cc0*/  SHF.R.U32.HI R5, RZ, 0x4, R9.reuse ;  /* 0x00000004ff057819 */ /* 0x108fe40000011609 */
[----:B------:R-:W-:-:S05]  /*0cd0*/  SHF.R.U64 R3, R8, 0x4, R9 ;  /* 0x0000000408037819 */ /* 0x000fca0000001209 */
[----:B------:R3:W-:Y:S01]  /*0ce0*/  STS [UR12+0xc], R3 ;  /* 0x00000c03ff007988 */ /* 0x0007e2000800080c */
[----:B-1----:R-:W-:-:S05]  /*0cf0*/  LOP3.LUT R2, R2, 0xf, R5, 0xb8, !PT ;  /* 0x0000000f02027812 */ /* 0x002fca00078eb805 */
[----:B------:R3:W-:Y:S01]  /*0d00*/  STS [UR12+0x1c], R2 ;  /* 0x00001c02ff007988 */ /* 0x0007e2000800080c */
[----:B------:R-:W-:Y:S05]  /*0d10*/  @P3 BRA `(.L_x_30) ;  /* 0x00000000001c3947 */ /* 0x000fea0003800000 */
[----:B---3--:R-:W1:Y:S02]  /*0d20*/  LDS R2, [UR12+0x34] ;  /* 0x0000340cff027984 */ /* 0x008e640008000800 */
[----:B-1----:R-:W-:-:S05]  /*0d30*/  LOP3.LUT R2, R2, 0x7, RZ, 0xb8, !PT ;  /* 0x0000000702027812 */ /* 0x002fca00078eb8ff */
[----:B------:R1:W-:Y:S02]  /*0d40*/  STS [UR12+0x34], R2 ;  /* 0x00003402ff007988 */ /* 0x0003e4000800080c */
.L_x_29:
[----:B------:R-:W-:Y:S05]  /*0d50*/  @P3 BRA `(.L_x_31) ;  /* 0x00000000001c3947 */ /* 0x000fea0003800000 */
[----:B-1-345:R-:W1:Y:S02]  /*0d60*/  LDS R2, [UR12+0x34] ;  /* 0x0000340cff027984 */ /* 0x03ae640008000800 */
[----:B-1----:R-:W-:-:S05]  /*0d70*/  LOP3.LUT R2, R2, 0x38, RZ, 0xb8, !PT ;  /* 0x0000003802027812 */ /* 0x002fca00078eb8ff */
[----:B------:R1:W-:Y:S02]  /*0d80*/  STS [UR12+0x34], R2 ;  /* 0x00003402ff007988 */ /* 0x0003e4000800080c */
.L_x_30:
[----:B------:R-:W-:Y:S05]  /*0d90*/  @P3 BRA `(.L_x_32) ;  /* 0x00000000001c3947 */ /* 0x000fea0003800000 */
[----:B-1-3--:R-:W1:Y:S02]  /*0da0*/  LDS R2, [UR12+0x8] ;  /* 0x0000080cff027984 */ /* 0x00ae640008000800 */
[----:B-1----:R-:W-:-:S05]  /*0db0*/  LOP3.LUT R2, R2, 0x780, RZ, 0xb8, !PT ;  /* 0x0000078002027812 */ /* 0x002fca00078eb8ff */
[----:B------:R1:W-:Y:S02]  /*0dc0*/  STS [UR12+0x8], R2 ;  /* 0x00000802ff007988 */ /* 0x0003e4000800080c */
.L_x_31:
[----:B------:R-:W-:Y:S05]  /*0dd0*/  @P3 BRA `(.L_x_33) ;  /* 0x0000000000283947 */ /* 0x000fea0003800000 */
[----:B-1-345:R-:W1:Y:S02]  /*0de0*/  LDS R2, [UR12+0x8] ;  /* 0x0000080cff027984 */ /* 0x03ae640008000800 */
[----:B-1----:R-:W-:-:S05]  /*0df0*/  LOP3.LUT R2, R2, 0x1800, RZ, 0xb8, !PT ;  /* 0x0000180002027812 */ /* 0x002fca00078eb8ff */
[----:B------:R4:W-:Y:S02]  /*0e00*/  STS [UR12+0x8], R2 ;  /* 0x00000802ff007988 */ /* 0x0009e4000800080c */
.L_x_32:
[----:B------:R-:W-:Y:S05]  /*0e10*/  @P3 BREAK.RELIABLE B1 ;  /* 0x0000000000013942 */ /* 0x000fea0003800100 */
[----:B------:R-:W-:Y:S05]  /*0e20*/  @P3 BRA `(.L_x_34) ;  /* 0x0000000000243947 */ /* 0x000fea0003800000 */
[----:B-1-34-:R-:W1:Y:S01]  /*0e30*/  LDS R2, [UR12+0x8] ;  /* 0x0000080cff027984 */ /* 0x01ae620008000800 */
[----:B------:R-:W-:-:S05]  /*0e40*/  IMAD.MOV.U32 R3, RZ, RZ, 0x6000 ;  /* 0x00006000ff037424 */ /* 0x000fca00078e00ff */
[----:B-1----:R-:W-:-:S04]  /*0e50*/  LOP3.LUT R2, R2, 0x6000, R3, 0xd8, !PT ;  /* 0x0000600002027812 */ /* 0x002fc800078ed803 */
[----:B------:R-:W-:-:S05]  /*0e60*/  LOP3.LUT R2, R2, 0x400000, RZ, 0xb8, !PT ;  /* 0x0040000002027812 */ /* 0x000fca00078eb8ff */
[----:B------:R1:W-:Y:S02]  /*0e70*/  STS [UR12+0x8], R2 ;  /* 0x00000802ff007988 */ /* 0x0003e4000800080c */
.L_x_33:
[----:B------:R-:W-:Y:S05]  /*0e80*/  BSYNC.RELIABLE B1 ;  /* 0x0000000000017941 */ /* 0x000fea0003800100 */
.L_x_28:
[----:B-1-345:R-:W1:Y:S02]  /*0e90*/  @!P3 LDS R2, [UR12+0x8] ;  /* 0x0000080cff02b984 */ /* 0x03ae640008000800 */
[----:B-1----:R-:W-:-:S05]  /*0ea0*/  @!P3 LOP3.LUT R2, R2, 0x8000, RZ, 0xb8, !PT ;  /* 0x000080000202b812 */ /* 0x002fca00078eb8ff */
[----:B------:R5:W-:Y:S02]  /*0eb0*/  @!P3 STS [UR12+0x8], R2 ;  /* 0x00000802ff00b988 */ /* 0x000be4000800080c */
.L_x_34:
[----:B------:R-:W-:Y:S05]  /*0ec0*/  BSYNC.RECONVERGENT B2 ;  /* 0x0000000000027941 */ /* 0x000fea0003800200 */
.L_x_27:
[----:B------:R-:W-:Y:S05]  /*0ed0*/  WARPSYNC.ALL ;  /* 0x0000000000007948 */ /* 0x000fea0003800000 */
[----:B------:R-:W-:Y:S01]  /*0ee0*/  NOP ;  /* 0x0000000000007918 */ /* 0x000fe20000000000 */
[----:B------:R-:W-:-:S04]  /*0ef0*/  UIADD3 UR5, UPT, UPT, UR4, 0x80, URZ ;  /* 0x0000008004057890 */ /* 0x000fc8000fffe0ff */
[----:B------:R-:W-:-:S04]  /*0f00*/  UIADD3 UR22, UP0, UPT, UR5, UR14, URZ ;  /* 0x0000000e05167290 */ /* 0x000fc8000ff1e0ff */
[----:B------:R-:W-:Y:S01]  /*0f10*/  ULEA.HI.X.SX32 UR23, UR5, UR15, 0x1, UP0 ;  /* 0x0000000f05177291 */ /* 0x000fe200080f0eff */
[----:B------:R-:W-:Y:S11]  /*0f20*/  @P0 BRA `(.L_x_35) ;  /* 0x0000000000300947 */ /* 0x000ff60003800000 */
[----:B-1-345:R-:W1:Y:S01]  /*0f30*/  S2R R2, SR_LANEID ;  /* 0x0000000000027919 */ /* 0x03ae620000000000 */
[----:B------:R-:W-:Y:S05]  /*0f40*/  WARPSYNC.ALL ;  /* 0x0000000000007948 */ /* 0x000fea0003800000 */
[----:B------:R-:W-:Y:S01]  /*0f50*/  NOP ;  /* 0x0000000000007918 */ /* 0x000fe20000000000 */
[----:B-1----:R-:W-:-:S05]  /*0f60*/  IMAD.SHL.U32 R8, R2, 0x4, RZ ;  /* 0x0000000402087824 */ /* 0x002fca00078e00ff */
[----:B------:R-:W1:Y:S01]  /*0f70*/  LDS R5, [R8+UR12] ;  /* 0x0000000c08057984 */ /* 0x000e620008000800 */
[----:B------:R-:W-:-:S05]  /*0f80*/  IADD3 R2, P1, PT, R8, UR22, RZ ;  /* 0x0000001608027c10 */ /* 0x000fca000ff3e0ff */
[----:B------:R-:W-:-:S05]  /*0f90*/  IMAD.X R3, RZ, RZ, UR23, P1 ;  /* 0x00000017ff037e24 */ /* 0x000fca00088e06ff */
[----:B-1----:R1:W3:Y:S01]  /*0fa0*/  ATOMG.E.EXCH.STRONG.GPU PT, RZ, [R2], R5 ;  /* 0x0000000502ff73a8 */ /* 0x0022e200041ee100 */
[----:B------:R-:W-:-:S04]  /*0fb0*/  DEPBAR {5,4,3,2,1,0} ;  /* 0x0000003f0000791a */ /* 0x000fc80000000000 */
[----:B------:R-:W4:Y:S02]  /*0fc0*/  CCTL.E.C.LDCU.IV.DEEP [UR22] ;  /* 0x0000000016007540 */ /* 0x000f240009c08000 */
[----:B----4-:R1:W-:Y:S01]  /*0fd0*/  UTMACCTL.IV [UR22] ;  /* 0x00000000160079b9 */ /* 0x0103e20008000000 */
[----:B------:R-:W-:Y:S01]  /*0fe0*/  NOP ;  /* 0x0000000000007918 */ /* 0x000fe20000000000 */
.L_x_35:
[----:B------:R-:W-:Y:S05]  /*0ff0*/  @P0 BRA `(.L_x_36) ;  /* 0x00000000000c0947 */ /* 0x000fea0003800000 */
[----:B------:R0:W-:Y:S01]  /*1000*/  UTMACMDFLUSH ;  /* 0x00000000000079b7 */ /* 0x0001e20000000000 */
[----:B------:R-:W-:Y:S05]  /*1010*/  @P0 BRA `(.L_x_36) ;  /* 0x0000000000040947 */ /* 0x000fea0003800000 */
[----:B------:R-:W-:-:S04]  /*1020*/  DEPBAR.LE SB0, 0x0 ;  /* 0x000080000000791a */ /* 0x000fc80000000000 */
.L_x_36:
[----:B------:R-:W-:Y:S05]  /*1030*/  WARPSYNC.ALL ;  /* 0x0000000000007948 */ /* 0x000fea0003800000 */
[----:B------:R-:W-:Y:S01]  /*1040*/  NOP ;  /* 0x0000000000007918 */ /* 0x000fe20000000000 */
[----:B---3--:R-:W-:Y:S06]  /*1050*/  BAR.SYNC.DEFER_BLOCKING 0x0 ;  /* 0x0000000000007b1d */ /* 0x008fec0000010000 */
[----:B------:R-:W-:Y:S02]  /*1060*/  BSSY.RECONVERGENT B2, `(.L_x_37) ;  /* 0x000000b000027945 */ /* 0x000fe40003800200 */
[----:B------:R-:W-:Y:S06]  /*1070*/  BAR.SYNC.DEFER_BLOCKING 0x0 ;  /* 0x0000000000007b1d */ /* 0x000fec0000010000 */
[----:B------:R3:W-:Y:S01]  /*1080*/  @!P0 STS [R4], RZ ;  /* 0x000000ff04008388 */ /* 0x0007e20000000800 */
[----:B------:R-:W-:Y:S01]  /*1090*/  NOP ;  /* 0x0000000000007918 */ /* 0x000fe20000000000 */
[----:B------:R-:W-:Y:S05]  /*10a0*/  @P3 BRA `(.L_x_38) ;  /* 0x0000000000183947 */ /* 0x000fea0003800000 */
[----:B-1--45:R-:W1:Y:S01]  /*10b0*/  LDS R2, [UR12+0x8] ;  /* 0x0000080cff027984 */ /* 0x032e620008000800 */
[----:B--23--:R-:W2:Y:S01]  /*10c0*/  LDC.64 R4, c[0x0][0x390] ;  /* 0x0000e400ff047b82 */ /* 0x00cea20000000a00 */
[----:B------:R-:W-:Y:S02]  /*10d0*/  IMAD.MOV.U32 R3, RZ, RZ, 0x70 ;  /* 0x00000070ff037424 */ /* 0x000fe400078e00ff */
[----:B--2---:R2:W-:Y:S03]  /*10e0*/  STS.64 [UR12], R4 ;  /* 0x00000004ff007988 */ /* 0x0045e60008000a0c */
[----:B-1----:R-:W-:-:S05]  /*10f0*/  LOP3.LUT R2, R2, 0x10, R3, 0xd8, !PT ;  /* 0x0000001002027812 */ /* 0x002fca00078ed803 */
[----:B------:R2:W-:Y:S02]  /*1100*/  STS [UR12+0x8], R2 ;  /* 0x00000802ff007988 */ /* 0x0005e4000800080c */
.L_x_38:
[----:B-1----:R-:W-:Y:S05]  /*1110*/  BSYNC.RECONVERGENT B2 ;  /* 0x0000000000027941 */ /* 0x002fea0003800200 */
.L_x_37:
[----:B------:R-:W-:Y:S04]  /*1120*/  BSSY.RECONVERGENT B3, `(.L_x_39) ;  /* 0x0000033000037945 */ /* 0x000fe80003800200 */
[----:B------:R-:W-:Y:S04]  /*1130*/  BSSY.RELIABLE B2, `(.L_x_40) ;  /* 0x000002e000027945 */ /* 0x000fe80003800100 */
[----:B------:R-:W-:Y:S05]  /*1140*/  @P3 BRA `(.L_x_41) ;  /* 0x0000000000243947 */ /* 0x000fea0003800000 */
[----:B--2-45:R-:W1:Y:S01]  /*1150*/  LDS R2, [UR12+0x34] ;  /* 0x0000340cff027984 */ /* 0x034e620008000800 */
[----:B------:R-:W-:-:S05]  /*1160*/  IMAD.MOV.U32 R3, RZ, RZ, 0x7f000000 ;  /* 0x7f000000ff037424 */ /* 0x000fca00078e00ff */
[----:B-1----:R-:W-:-:S05]  /*1170*/  LOP3.LUT R2, R2, 0xff000000, R3, 0xb8, !PT ;  /* 0xff00000002027812 */ /* 0x002fca00078eb803 */
[----:B------:R1:W-:Y:S01]  /*1180*/  STS [UR12+0x34], R2 ;  /* 0x00003402ff007988 */ /* 0x0003e2000800080c */
[----:B------:R-:W-:Y:S05]  /*1190*/  @P3 BRA `(.L_x_42) ;  /* 0x0000000000183947 */ /* 0x000fea0003800000 */
[----:B-1----:R-:W1:Y:S01]  /*11a0*/  LDS R2, [UR12+0x38] ;  /* 0x0000380cff027984 */ /* 0x002e620008000800 */
[----:B------:R-:W-:-:S05]  /*11b0*/  IMAD.MOV.U32 R3, RZ, RZ, 0x3f ;  /* 0x0000003fff037424 */ /* 0x000fca00078e00ff */
[----:B-1----:R-:W-:-:S05]  /*11c0*/  LOP3.LUT R2, R2, 0xff, R3, 0xb8, !PT ;  /* 0x000000ff02027812 */ /* 0x002fca00078eb803 */
[----:B------:R1:W-:Y:S02]  /*11d0*/  STS [UR12+0x38], R2 ;  /* 0x00003802ff007988 */ /* 0x0003e4000800080c */
.L_x_41:
[----:B------:R-:W-:Y:S05]  /*11e0*/  @P3 BRA `(.L_x_43) ;  /* 0x00000000000c3947 */ /* 0x000fea0003800000 */
[----:B------:R1:W-:Y:S02]  /*11f0*/  STS [UR12+0x20], R7 ;  /* 0x00002007ff007988 */ /* 0x0003e4000800080c */
.L_x_42:
[----:B------:R-:W-:Y:S05]  /*1200*/  @P3 BRA `(.L_x_44) ;  /* 0x0000000000243947 */ /* 0x000fea0003800000 */
[----:B------:R1:W-:Y:S02]  /*1210*/  STS [UR12+0x24], R6 ;  /* 0x00002406ff007988 */ /* 0x0003e4000800080c */
.L_x_43:
[----:B------:R-:W-:Y:S05]  /*1220*/  @P3 BRA `(.L_x_45) ;  /* 0x00000000002c3947 */ /* 0x000fea0003800000 */
[----:B-12-45:R-:W1:Y:S01]  /*1230*/  LDS R2, [UR12+0x1c] ;  /* 0x00001c0cff027984 */ /* 0x036e620008000800 */
[----:B------:R-:W2:Y:S02]  /*1240*/  LDC.64 R6, c[0x0][0x3b8] ;  /* 0x0000ee00ff067b82 */ /* 0x000ea40000000a00 */
[--C-:B--2---:R-:W-:Y:S02]  /*1250*/  SHF.R.U32.HI R5, RZ, 0x4, R7.reuse ;  /* 0x00000004ff057819 */ /* 0x104fe40000011607 */
[----:B------:R-:W-:-:S05]  /*1260*/  SHF.R.U64 R3, R6, 0x4, R7 ;  /* 0x0000000406037819 */ /* 0x000fca0000001207 */
[----:B------:R2:W-:Y:S01]  /*1270*/  STS [UR12+0xc], R3 ;  /* 0x00000c03ff007988 */ /* 0x0005e2000800080c */
[----:B-1----:R-:W-:-:S05]  /*1280*/  LOP3.LUT R2, R2, 0xf, R5, 0xb8, !PT ;  /* 0x0000000f02027812 */ /* 0x002fca00078eb805 */
[----:B------:R2:W-:Y:S02]  /*1290*/  STS [UR12+0x1c], R2 ;  /* 0x00001c02ff007988 */ /* 0x0005e4000800080c */
.L_x_44:
[----:B------:R-:W-:Y:S05]  /*12a0*/  @P3 BRA `(.L_x_46) ;  /* 0x00000000001c3947 */ /* 0x000fea0003800000 */
[----:B-12-45:R-:W1:Y:S02]  /*12b0*/  LDS R2, [UR12+0x34] ;  /* 0x0000340cff027984 */ /* 0x036e640008000800 */
[----:B-1----:R-:W-:-:S05]  /*12c0*/  LOP3.LUT R2, R2, 0x7, RZ, 0xb8, !PT ;  /* 0x0000000702027812 */ /* 0x002fca00078eb8ff */
[----:B------:R1:W-:Y:S02]  /*12d0*/  STS [UR12+0x34], R2 ;  /* 0x00003402ff007988 */ /* 0x0003e4000800080c */
.L_x_45:
[----:B------:R-:W-:Y:S05]  /*12e0*/  @P3 BRA `(.L_x_47) ;  /* 0x00000000001c3947 */ /* 0x000fea0003800000 */
[----:B-12-45:R-:W1:Y:S02]  /*12f0*/  LDS R2, [UR12+0x34] ;  /* 0x0000340cff027984 */ /* 0x036e640008000800 */
[----:B-1----:R-:W-:-:S05]  /*1300*/  LOP3.LUT R2, R2, 0x38, RZ, 0xb8, !PT ;  /* 0x0000003802027812 */ /* 0x002fca00078eb8ff */
[----:B------:R1:W-:Y:S02]  /*1310*/  STS [UR12+0x34], R2 ;  /* 0x00003402ff007988 */ /* 0x0003e4000800080c */
.L_x_46:
[----:B------:R-:W-:Y:S05]  /*1320*/  @P3 BRA `(.L_x_48) ;  /* 0x00000000001c3947 */ /* 0x000fea0003800000 */
[----:B-12-45:R-:W1:Y:S02]  /*1330*/  LDS R2, [UR12+0x8] ;  /* 0x0000080cff027984 */ /* 0x036e640008000800 */
[----:B-1----:R-:W-:-:S05]  /*1340*/  LOP3.LUT R2, R2, 0x780, RZ, 0xb8, !PT ;  /* 0x0000078002027812 */ /* 0x002fca00078eb8ff */
[----:B------:R1:W-:Y:S02]  /*1350*/  STS [UR12+0x8], R2 ;  /* 0x00000802ff007988 */ /* 0x0003e4000800080c */
.L_x_47:
[----:B------:R-:W-:Y:S05]  /*1360*/  @P3 BRA `(.L_x_49) ;  /* 0x0000000000283947 */ /* 0x000fea0003800000 */
[----:B-12-45:R-:W1:Y:S02]  /*1370*/  LDS R2, [UR12+0x8] ;  /* 0x0000080cff027984 */ /* 0x036e640008000800 */
[----:B-1----:R-:W-:-:S05]  /*1380*/  LOP3.LUT R2, R2, 0x1800, RZ, 0xb8, !PT ;  /* 0x0000180002027812 */ /* 0x002fca00078eb8ff */
[----:B------:R1:W-:Y:S02]  /*1390*/  STS [UR12+0x8], R2 ;  /* 0x00000802ff007988 */ /* 0x0003e4000800080c */
.L_x_48:
[----:B------:R-:W-:Y:S05]  /*13a0*/  @P3 BREAK.RELIABLE B2 ;  /* 0x0000000000023942 */ /* 0x000fea0003800100 */
[----:B------:R-:W-:Y:S05]  /*13b0*/  @P3 BRA `(.L_x_50) ;  /* 0x0000000000243947 */ /* 0x000fea0003800000 */
[----:B-12-45:R-:W1:Y:S01]  /*13c0*/  LDS R2, [UR12+0x8] ;  /* 0x0000080cff027984 */ /* 0x036e620008000800 */
[----:B------:R-:W-:-:S05]  /*13d0*/  IMAD.MOV.U32 R3, RZ, RZ, 0x6000 ;  /* 0x00006000ff037424 */ /* 0x000fca00078e00ff */
[----:B-1----:R-:W-:-:S04]  /*13e0*/  LOP3.LUT R2, R2, 0x6000, R3, 0xd8, !PT ;  /* 0x0000600002027812 */ /* 0x002fc800078ed803 */
[----:B------:R-:W-:-:S05]  /*13f0*/  LOP3.LUT R2, R2, 0x400000, RZ, 0xb8, !PT ;  /* 0x0040000002027812 */ /* 0x000fca00078eb8ff */
[----:B------:R1:W-:Y:S02]  /*1400*/  STS [UR12+0x8], R2 ;  /* 0x00000802ff007988 */ /* 0x0003e4000800080c */
.L_x_49:
[----:B------:R-:W-:Y:S05]  /*1410*/  BSYNC.RELIABLE B2 ;  /* 0x0000000000027941 */ /* 0x000fea0003800100 */
.L_x_40:
[----:B-12-45:R-:W1:Y:S02]  /*1420*/  @!P3 LDS R2, [UR12+0x8] ;  /* 0x0000080cff02b984 */ /* 0x036e640008000800 */
[----:B-1----:R-:W-:-:S05]  /*1430*/  @!P3 LOP3.LUT R2, R2, 0x8000, RZ, 0xb8, !PT ;  /* 0x000080000202b812 */ /* 0x002fca00078eb8ff */
[----:B------:R1:W-:Y:S02]  /*1440*/  @!P3 STS [UR12+0x8], R2 ;  /* 0x00000802ff00b988 */ /* 0x0003e4000800080c */
.L_x_50:
[----:B------:R-:W-:Y:S05]  /*1450*/  BSYNC.RECONVERGENT B3 ;  /* 0x0000000000037941 */ /* 0x000fea0003800200 */
.L_x_39:
        /* <DEDUP_REMOVED lines=9> */
[----:B-1-3--:R-:W-:-:S05]  /*14f0*/  IMAD.SHL.U32 R4, R2, 0x4, RZ ;  /* 0x0000000402047824 */ /* 0x00afca00078e00ff */
        /* <DEDUP_REMOVED lines=8> */
.L_x_51:
[----:B------:R-:W-:Y:S05]  /*1580*/  @P0 BRA `(.L_x_52) ;  /* 0x00000000000c0947 */ /* 0x000fea0003800000 */
[----:B------:R0:W-:Y:S01]  /*1590*/  UTMACMDFLUSH ;  /* 0x00000000000079b7 */ /* 0x0001e20000000000 */
[----:B------:R-:W-:Y:S05]  /*15a0*/  @P0 BRA `(.L_x_52) ;  /* 0x0000000000040947 */ /* 0x000fea0003800000 */
[----:B------:R-:W-:-:S04]  /*15b0*/  DEPBAR.LE SB0, 0x0 ;  /* 0x000080000000791a */ /* 0x000fc80000000000 */
.L_x_52:
[----:B------:R-:W-:Y:S05]  /*15c0*/  WARPSYNC.ALL ;  /* 0x0000000000007948 */ /* 0x000fea0003800000 */
[----:B------:R-:W-:Y:S01]  /*15d0*/  NOP ;  /* 0x0000000000007918 */ /* 0x000fe20000000000 */
[----:B--2---:R-:W-:Y:S01]  /*15e0*/  BAR.SYNC.DEFER_BLOCKING 0x0 ;  /* 0x0000000000007b1d */ /* 0x004fe20000010000 */
[----:B-1--45:R-:W-:Y:S01]  /*15f0*/  SHF.R.U32.HI R2, RZ, 0x5, R0 ;  /* 0x00000005ff027819 */ /* 0x032fe20000011600 */
[----:B------:R-:W-:Y:S01]  /*1600*/  UIADD3 UR10, UPT, UPT, UR12, 0xa010, URZ ;  /* 0x0000a0100c0a7890 */ /* 0x000fe2000fffe0ff */
[----:B------:R-:W-:Y:S01]  /*1610*/  ISETP.GE.AND P0, PT, R10, 0x1, PT ;  /* 0x000000010a00780c */ /* 0x000fe20003f06270 */
[----:B------:R-:W-:Y:S01]  /*1620*/  USHF.L.U32 UR11, UR7, 0x6, URZ ;  /* 0x00000006070b7899 */ /* 0x000fe200080006ff */
[----:B------:R-:W-:Y:S01]  /*1630*/  R2UR UR13, R2 ;  /* 0x00000000020d72ca */ /* 0x000fe200000e0000 */
[----:B------:R-:W-:Y:S01]  /*1640*/  VOTEU.ALL UP0, P3 ;  /* 0x0000000000ff7886 */ /* 0x000fe20001800000 */
[----:B------:R-:W-:Y:S01]  /*1650*/  UMOV UR4, 0x1 ;  /* 0x0000000100047882 */ /* 0x000fe20000000000 */
[----:B------:R-:W-:Y:S01]  /*1660*/  VOTEU.ALL UP1, P3 ;  /* 0x0000000000ff7886 */ /* 0x000fe20001820000 */
[----:B------:R-:W-:Y:S01]  /*1670*/  USHF.L.U32 UR16, UR16, 0x8, URZ ;  /* 0x0000000810107899 */ /* 0x000fe200080006ff */
[----:B------:R-:W-:Y:S01]  /*1680*/  BSSY.RECONVERGENT B3, `(.L_x_53) ;  /* 0x0000018000037945 */ /* 0x000fe20003800200 */
[----:B------:R-:W-:-:S04]  /*1690*/  @!UP0 UIADD3 UR8, UPT, UPT, -UR4, 0x100000, URZ ;  /* 0x0010000004088890 */ /* 0x000fc8000fffe1ff */
[----:B------:R-:W-:Y:S02]  /*16a0*/  @!UP0 USHF.L.U32 UR9, UR8, 0xb, URZ ;  /* 0x0000000b08098899 */ /* 0x000fe400080006ff */
[----:B------:R-:W-:Y:S02]  /*16b0*/  @!UP0 USHF.L.U32 UR8, UR8, 0x1, URZ ;  /* 0x0000000108088899 */ /* 0x000fe400080006ff */
[----:B------:R-:W-:-:S04]  /*16c0*/  @!UP0 UIADD3 UR4, UPT, UPT, -UR4, 0x100000, URZ ;  /* 0x0010000004048890 */ /* 0x000fc8000fffe1ff */
[----:B------:R-:W-:Y:S02]  /*16d0*/  @!UP0 USHF.L.U32 UR5, UR4, 0xb, URZ ;  /* 0x0000000b04058899 */ /* 0x000fe400080006ff */
[----:B------:R-:W-:Y:S01]  /*16e0*/  @!UP0 USHF.L.U32 UR4, UR4, 0x1, URZ ;  /* 0x0000000104048899 */ /* 0x000fe200080006ff */
[----:B------:R-:W-:Y:S01]  /*16f0*/  VOTEU.ALL UP0, P3 ;  /* 0x0000000000ff7886 */ /* 0x000fe20001800000 */
[----:B------:R-:W1:Y:S04]  /*1700*/  FENCE.VIEW.ASYNC.S ;  /* 0x00000000000073c6 */ /* 0x000e680000000000 */
[----:B-1----:R1:W2:Y:S06]  /*1710*/  @!UP0 SYNCS.EXCH.64 URZ, [UR12+0xa000], UR8 ;  /* 0x00a000080cff85b2 */ /* 0x0022ac0008000100 */
[----:B------:R1:W2:Y:S02]  /*1720*/  @!UP1 SYNCS.EXCH.64 URZ, [UR12+0xa010], UR4 ;  /* 0x00a010040cff95b2 */ /* 0x0002a40008000100 */
[----:B--2---:R-:W-:Y:S06]  /*1730*/  BAR.SYNC.DEFER_BLOCKING 0x0 ;  /* 0x0000000000007b1d */ /* 0x004fec0000010000 */
[----:B------:R-:W-:Y:S05]  /*1740*/  @P3 BRA `(.L_x_54) ;  /* 0x00000000002c3947 */ /* 0x000fea0003800000 */
[----:B-1----:R-:W-:Y:S02]  /*1750*/  UMOV UR4, 0x1 ;  /* 0x0000000100047882 */ /* 0x002fe40000000000 */
[----:B------:R-:W-:-:S04]  /*1760*/  UIADD3 UR8, UPT, UPT, -UR4, 0x100000, URZ ;  /* 0x0010000004087890 */ /* 0x000fc8000fffe1ff */
[----:B------:R-:W-:Y:S02]  /*1770*/  USHF.L.U32 UR9, UR8, 0xb, URZ ;  /* 0x0000000b08097899 */ /* 0x000fe400080006ff */
[----:B------:R-:W-:Y:S02]  /*1780*/  USHF.L.U32 UR8, UR8, 0x1, URZ ;  /* 0x0000000108087899 */ /* 0x000fe400080006ff */
[----:B------:R-:W-:-:S04]  /*1790*/  UIADD3 UR4, UPT, UPT, -UR4, 0x100000, URZ ;  /* 0x0010000004047890 */ /* 0x000fc8000fffe1ff */
[----:B------:R-:W-:Y:S02]  /*17a0*/  USHF.L.U32 UR5, UR4, 0xb, URZ ;  /* 0x0000000b04057899 */ /* 0x000fe400080006ff */
[----:B------:R-:W-:Y:S01]  /*17b0*/  USHF.L.U32 UR4, UR4, 0x1, URZ ;  /* 0x0000000104047899 */ /* 0x000fe200080006ff */
[----:B------:R-:W1:Y:S03]  /*17c0*/  FENCE.VIEW.ASYNC.S ;  /* 0x00000000000073c6 */ /* 0x000e660000000000 */
[----:B-1----:R2:W4:Y:S08]  /*17d0*/  SYNCS.EXCH.64 URZ, [UR12+0xa008], UR8 ;  /* 0x00a008080cff75b2 */ /* 0x0025300008000100 */
[----:B------:R2:W5:Y:S02]  /*17e0*/  SYNCS.EXCH.64 URZ, [UR12+0xa018], UR4 ;  /* 0x00a018040cff75b2 */ /* 0x0005640008000100 */
[----:B--2---:R-:W-:Y:S01]  /*17f0*/  NOP ;  /* 0x0000000000007918 */ /* 0x004fe20000000000 */
.L_x_54:
[----:B-1----:R-:W-:Y:S05]  /*1800*/  BSYNC.RECONVERGENT B3 ;  /* 0x0000000000037941 */ /* 0x002fea0003800200 */
.L_x_53:
[----:B------:R-:W-:Y:S05]  /*1810*/  @!P0 BRA `(.L_x_55) ;  /* 0x0000000800388947 */ /* 0x000fea0003800000 */
[----:B----45:R-:W-:Y:S01]  /*1820*/  BAR.SYNC.DEFER_BLOCKING 0x0 ;  /* 0x0000000000007b1d */ /* 0x030fe20000010000 */
[----:B------:R-:W-:Y:S01]  /*1830*/  ELECT P1, URZ, PT ;  /* 0x0000000000ff782f */ /* 0x000fe20003820000 */
[----:B------:R-:W-:Y:S01]  /*1840*/  @!P3 IMAD.MOV.U32 R2, RZ, RZ, 0x5000 ;  /* 0x00005000ff02b424 */ /* 0x000fe200078e00ff */
[----:B------:R-:W-:Y:S02]  /*1850*/  ULOP3.LUT UR6, UR13, 0x1, URZ, 0xc0, !UPT ;  /* 0x000000010d067892 */ /* 0x000fe4000f8ec0ff */
[----:B------:R-:W-:Y:S01]  /*1860*/  ISETP.LT.U32.AND P1, PT, R132, 0x20, P1 ;  /* 0x000000208400780c */ /* 0x000fe20000f21070 */
[----:B------:R-:W-:Y:S02]  /*1870*/  UIADD3 UR4, UPT, UPT, UR12, 0x8000, URZ ;  /* 0x000080000c047890 */ /* 0x000fe4000fffe0ff */
[----:B------:R-:W-:Y:S02]  /*1880*/  ULEA UR28, UR6, UR12, 0xd ;  /* 0x0000000c061c7291 */ /* 0x000fe4000f8e68ff */
[----:B------:R-:W-:Y:S01]  /*1890*/  ULEA UR30, UR6, UR16, 0x7 ;  /* 0x00000010061e7291 */ /* 0x000fe2000f8e38ff */
[----:B------:R-:W-:Y:S01]  /*18a0*/  UMOV UR7, UR11 ;  /* 0x0000000b00077c82 */ /* 0x000fe20008000000 */
[----:B------:R-:W-:-:S04]  /*18b0*/  ELECT P0, URZ, PT ;  /* 0x0000000000ff782f */ /* 0x000fc80003800000 */
[----:B------:R-:W-:Y:S02]  /*18c0*/  ISETP.LT.U32.AND P0, PT, R132, 0x40, P0 ;  /* 0x000000408400780c */ /* 0x000fe40000701070 */
[----:B------:R-:W-:Y:S01]  /*18d0*/  VOTEU.ANY UP0, P1 ;  /* 0x0000000000ff7886 */ /* 0x000fe20000800100 */
[----:B------:R-:W-:-:S04]  /*18e0*/  VOTEU.ANY UP2, P1 ;  /* 0x0000000000ff7886 */ /* 0x000fc80000840100 */
[----:B------:R-:W-:Y:S02]  /*18f0*/  @UP0 UIADD3 UR5, UPT, UPT, UR12, 0xa000, URZ ;  /* 0x0000a0000c050890 */ /* 0x000fe4000fffe0ff */
[----:B------:R1:W-:Y:S01]  /*1900*/  @!P3 SYNCS.ARRIVE.TRANS64 RZ, [UR12+0xa000], R2 ;  /* 0x00a00002ffffb9a7 */ /* 0x0003e2000800000c */
[----:B------:R-:W-:Y:S01]  /*1910*/  @UP0 UMOV UR6, URZ ;  /* 0x000000ff00060c82 */ /* 0x000fe20008000000 */
[----:B------:R-:W-:Y:S01]  /*1920*/  BAR.SYNC.DEFER_BLOCKING 0x0 ;  /* 0x0000000000007b1d */ /* 0x000fe20000010000 */
[----:B------:R-:W-:-:S05]  /*1930*/  UISETP.NE.U32.AND UP0, UPT, UR13, URZ, UPT ;  /* 0x000000ff0d00728c */ /* 0x000fca000bf05070 */
[----:B------:R-:W-:Y:S01]  /*1940*/  VOTEU.ANY UP1, P0 ;  /* 0x0000000000ff7886 */ /* 0x000fe20000020100 */
[----:B------:R-:W-:-:S04]  /*1950*/  VOTEU.ANY UP3, P0 ;  /* 0x0000000000ff7886 */ /* 0x000fc80000060100 */
[----:B------:R-:W-:Y:S01]  /*1960*/  @UP1 UIADD3 UR29, UPT, UPT, UR12, 0xa000, URZ ;  /* 0x0000a0000c1d1890 */ /* 0x000fe2000fffe0ff */
[----:B------:R-:W-:Y:S01]  /*1970*/  @UP1 UMOV UR31, URZ ;  /* 0x000000ff001f1c82 */ /* 0x000fe20008000000 */
[----:B------:R1:W-:Y:S01]  /*1980*/  @UP2 UTMALDG.2D [UR4], [UR20] ;  /* 0x00000004140025b4 */ /* 0x0003e20008008000 */
[----:B------:R2:W-:Y:S06]  /*1990*/  MEMBAR.ALL.CTA ;  /* 0x0000000000007992 */ /* 0x0005ec0000008000 */
[----:B--2---:R-:W2:Y:S02]  /*19a0*/  FENCE.VIEW.ASYNC.S ;  /* 0x00000000000073c6 */ /* 0x004ea40000000000 */
[----:B--2---:R-:W-:Y:S06]  /*19b0*/  BAR.SYNC.DEFER_BLOCKING 0x0 ;  /* 0x0000000000007b1d */ /* 0x004fec0000010000 */
[----:B------:R1:W-:Y:S02]  /*19c0*/  @UP3 UTMALDG.2D [UR28], [UR22] ;  /* 0x0000001c160035b4 */ /* 0x0003e40008008000 */
[----:B------:R-:W-:Y:S06]  /*19d0*/  BAR.SYNC.DEFER_BLOCKING 0x0 ;  /* 0x0000000000007b1d */ /* 0x000fec0000010000 */
[----:B------:R-:W2:Y:S02]  /*19e0*/  SYNCS.PHASECHK.TRANS64.TRYWAIT P0, [UR12+0xa000], RZ ;  /* 0x00a000ffff0075a7 */ /* 0x000ea4000800110c */
[----:B-12---:R-:W-:Y:S05]  /*19f0*/  @!P0 BRA `(.L_x_56) ;  /* 0x0000001000548947 */ /* 0x006fea0003800000 */
.L_x_70:
[----:B------:R-:W-:Y:S05]  /*1a00*/  BRA.U UP0, `(.L_x_57) ;  /* 0x0000000100587547 */ /* 0x000fea000b800000 */
[----:B------:R-:W-:Y:S02]  /*1a10*/  USHF.R.U32.HI UR6, URZ, 0x4, UR12 ;  /* 0x00000004ff067899 */ /* 0x000fe4000801160c */
[----:B------:R-:W-:Y:S02]  /*1a20*/  USHF.R.U32.HI UR4, URZ, 0x4, UR4 ;  /* 0x00000004ff047899 */ /* 0x000fe40008011604 */
[----:B------:R-:W-:Y:S02]  /*1a30*/  USGXT.U32 UR6, UR6, 0xe ;  /* 0x0000000e0606789a */ /* 0x000fe40008000000 */
[----:B------:R-:W-:Y:S01]  /*1a40*/  USGXT.U32 UR4, UR4, 0xe ;  /* 0x0000000e0404789a */ /* 0x000fe20008000000 */
[----:B------:R-:W-:Y:S01]  /*1a50*/  UMOV UR18, 0x2000100 ;  /* 0x0200010000127882 */ /* 0x000fe20000000000 */
[----:B------:R-:W-:Y:S01]  /*1a60*/  UMOV UR19, 0x40004040 ;  /* 0x4000404000137882 */ /* 0x000fe20000000000 */
[----:B------:R-:W-:Y:S01]  /*1a70*/  UMOV UR7, URZ ;  /* 0x000000ff00077c82 */ /* 0x000fe20008000000 */
[----:B------:R-:W-:Y:S01]  /*1a80*/  UMOV UR8, 0xfffffffe ;  /* 0xfffffffe00087882 */ /* 0x000fe20000000000 */
[----:B------:R-:W-:Y:S01]  /*1a90*/  UMOV UR9, 0x7fffbfdf ;  /* 0x7fffbfdf00097882 */ /* 0x000fe20000000000 */
[----:B------:R-:W-:Y:S01]  /*1aa0*/  UMOV UR5, URZ ;  /* 0x000000ff00057c82 */ /* 0x000fe20008000000 */
[----:B------:R-:W-:-:S02]  /*1ab0*/  UIADD3.64 UR18, UPT, UPT, UR6, UR18, URZ ;  /* 0x0000001206127297 */ /* 0x000fc4000fffe0ff */
[----:B------:R-:W-:Y:S02]  /*1ac0*/  ULOP3.LUT UR6, UR6, 0x2000000, URZ, 0xfc, !UPT ;  /* 0x0200000006067892 */ /* 0x000fe4000f8efcff */
[----:B------:R-:W-:Y:S01]  /*1ad0*/  UIADD3.64 UR8, UPT, UPT, UR4, -UR8, URZ ;  /* 0x8000000804087297 */ /* 0x000fe2000fffe0ff */
[----:B------:R-:W-:Y:S01]  /*1ae0*/  UMOV UR26, 0x0 ;  /* 0x00000000001a7882 */ /* 0x000fe20000000000 */
[----:B------:R-:W-:Y:S01]  /*1af0*/  UMOV UR27, 0x4410010 ;  /* 0x04410010001b7882 */ /* 0x000fe20000000000 */
[----:B------:R-:W-:Y:S01]  /*1b00*/  UMOV UR5, 0x80004020 ;  /* 0x8000402000057882 */ /* 0x000fe20000000000 */
[----:B------:R-:W-:Y:S01]  /*1b10*/  UMOV UR7, 0x40004040 ;  /* 0x4000404000077882 */ /* 0x000fe20000000000 */
[----:B------:R-:W-:Y:S01]  /*1b20*/  UMOV UR28, 0x0 ;  /* 0x00000000001c7882 */ /* 0x000fe20000000000 */
[----:B------:R-:W-:Y:S01]  /*1b30*/  UMOV UR29, 0x4410010 ;  /* 0x04410010001d7882 */ /* 0x000fe20000000000 */
[----:B------:R1:W-:Y:S02]  /*1b40*/  UTCQMMA gdesc[UR4], gdesc[UR6], tmem[UR24], tmem[UR26], idesc[UR27], !UPT ;  /* 0x00ff1a06040075ea */ /* 0x0003e4000f800318 */
[----:B------:R1:W-:Y:S01]  /*1b50*/  UTCQMMA gdesc[UR8], gdesc[UR18], tmem[UR24], tmem[UR28], idesc[UR29], UPT ;  /* 0x00ff1c12080075ea */ /* 0x0003e2000b800318 */
[----:B------:R-:W-:-:S02]  /*1b60*/  NOP ;  /* 0x0000000000007918 */ /* 0x000fc40000000000 */
.L_x_57:
[----:B------:R-:W-:Y:S01]  /*1b70*/  ELECT P0, URZ, PT ;  /* 0x0000000000ff782f */ /* 0x000fe20003800000 */
[----:B-1----:R-:W-:Y:S01]  /*1b80*/  UMOV UR4, UR10 ;  /* 0x0000000a00047c82 */ /* 0x002fe20008000000 */
[----:B------:R-:W-:Y:S02]  /*1b90*/  UMOV UR5, URZ ;  /* 0x000000ff00057c82 */ /* 0x000fe40008000000 */
[----:B------:R-:W-:-:S13]  /*1ba0*/  ISETP.LT.U32.AND P0, PT, R132, 0x20, P0 ;  /* 0x000000208400780c */ /* 0x000fda0000701070 */
[----:B------:R-:W-:Y:S01]  /*1bb0*/  VOTEU.ANY UP0, P0 ;  /* 0x0000000000ff7886 */ /* 0x000fe20000000100 */
[----:B------:R-:W-:Y:S01]  /*1bc0*/  VOTEU.ANY UP1, P0 ;  /* 0x0000000000ff7886 */ /* 0x000fe20000020100 */
[----:B------:R-:W-:-:S03]  /*1bd0*/  ISETP.GE.U32.AND P0, PT, R10, 0x41, PT ;  /* 0x000000410a00780c */ /* 0x000fc60003f06070 */
[----:B------:R-:W-:Y:S02]  /*1be0*/  @UP0 UMOV UR4, UR4 ;  /* 0x0000000400040c82 */ /* 0x000fe40008000000 */
[----:B------:R1:W-:Y:S01]  /*1bf0*/  @UP1 UTCBAR [UR4], URZ ;  /* 0x000000ff040013e9 */ /* 0x0003e200080000ff */
[----:B------:R-:W-:Y:S06]  /*1c00*/  BAR.SYNC.DEFER_BLOCKING 0x0 ;  /* 0x0000000000007b1d */ /* 0x000fec0000010000 */
[----:B------:R-:W2:Y:S02]  /*1c10*/  SYNCS.PHASECHK.TRANS64.TRYWAIT P1, [UR12+0xa010], RZ ;  /* 0x00a010ffff0075a7 */ /* 0x000ea4000802110c */
[----:B-12---:R-:W-:Y:S05]  /*1c20*/  @!P1 BRA `(.L_x_58) ;  /* 0x0000000c00d49947 */ /* 0x006fea0003800000 */
.L_x_71:
[----:B------:R-:W-:Y:S01]  /*1c30*/  IMAD.MOV.U32 R2, RZ, RZ, RZ ;  /* 0x000000ffff027224 */ /* 0x000fe200078e00ff */
[----:B------:R-:W-:Y:S06]  /*1c40*/  @!P0 BRA `(.L_x_55) ;  /* 0x00000004002c8947 */ /* 0x000fec0003800000 */
[----:B------:R-:W1:Y:S01]  /*1c50*/  LDCU UR19, c[0x0][0x3a0] ;  /* 0x00007400ff1377ac */ /* 0x000e620008000800 */
[----:B------:R-:W-:Y:S01]  /*1c60*/  UMOV UR17, 0x1 ;  /* 0x0000000100117882 */ /* 0x000fe20000000000 */
[----:B------:R-:W-:-:S05]  /*1c70*/  UMOV UR10, 0x40 ;  /* 0x00000040000a7882 */ /* 0x000fca0000000000 */
.L_x_62:
[----:B------:R-:W-:Y:S01]  /*1c80*/  BAR.SYNC.DEFER_BLOCKING 0x0 ;  /* 0x0000000000007b1d */ /* 0x000fe20000010000 */
[----:B------:R-:W-:Y:S01]  /*1c90*/  ULEA UR18, UR17, UR12, 0x3 ;  /* 0x0000000c11127291 */ /* 0x000fe2000f8e18ff */
[----:B------:R-:W-:Y:S01]  /*1ca0*/  @!P3 IMAD.MOV.U32 R3, RZ, RZ, 0x5000 ;  /* 0x00005000ff03b424 */ /* 0x000fe200078e00ff */
[----:B------:R-:W-:Y:S01]  /*1cb0*/  ELECT P1, URZ, PT ;  /* 0x0000000000ff782f */ /* 0x000fe20003820000 */
[----:B------:R-:W-:-:S03]  /*1cc0*/  ULEA UR8, UR17, UR12, 0xc ;  /* 0x0000000c11087291 */ /* 0x000fc6000f8e60ff */
[----:B------:R-:W-:Y:S02]  /*1cd0*/  ISETP.LT.U32.AND P1, PT, R132, 0x20, P1 ;  /* 0x000000208400780c */ /* 0x000fe40000f21070 */
[----:B------:R-:W-:Y:S01]  /*1ce0*/  ELECT P0, URZ, PT ;  /* 0x0000000000ff782f */ /* 0x000fe20003800000 */
[----:B------:R-:W-:-:S03]  /*1cf0*/  UIADD3 UR8, UPT, UPT, UR8, 0x8000, URZ ;  /* 0x0000800008087890 */ /* 0x000fc6000fffe0ff */
[----:B------:R-:W-:Y:S01]  /*1d00*/  ISETP.LT.U32.AND P0, PT, R132, 0x40, P0 ;  /* 0x000000408400780c */ /* 0x000fe20000701070 */
[----:B------:R-:W-:Y:S02]  /*1d10*/  ULEA UR4, UR17, UR12, 0xe ;  /* 0x0000000c11047291 */ /* 0x000fe4000f8e70ff */
[----:B------:R-:W-:Y:S01]  /*1d20*/  ULOP3.LUT UR5, UR13, 0x1, URZ, 0xc0, !UPT ;  /* 0x000000010d057892 */ /* 0x000fe2000f8ec0ff */
[----:B------:R-:W-:-:S03]  /*1d30*/  UMOV UR31, UR10 ;  /* 0x0000000a001f7c82 */ /* 0x000fc60008000000 */
[----:B------:R-:W-:Y:S01]  /*1d40*/  ULEA UR28, UR5, UR4, 0xd ;  /* 0x00000004051c7291 */ /* 0x000fe2000f8e68ff */
[----:B------:R-:W-:Y:S01]  /*1d50*/  VOTEU.ANY UP0, P1 ;  /* 0x0000000000ff7886 */ /* 0x000fe20000800100 */
[----:B------:R-:W-:Y:S01]  /*1d60*/  ULEA UR30, UR5, UR16, 0x7 ;  /* 0x00000010051e7291 */ /* 0x000fe2000f8e38ff */
[----:B------:R2:W-:Y:S03]  /*1d70*/  @!P3 SYNCS.ARRIVE.TRANS64 RZ, [UR18+0xa000], R3 ;  /* 0x00a00003ffffb9a7 */ /* 0x0005e60008000012 */
[----:B------:R-:W-:Y:S01]  /*1d80*/  VOTEU.ANY UP1, P0 ;  /* 0x0000000000ff7886 */ /* 0x000fe20000020100 */
[----:B------:R-:W-:Y:S01]  /*1d90*/  @UP0 UIADD3 UR9, UPT, UPT, UR18, 0xa000, URZ ;  /* 0x0000a00012090890 */ /* 0x000fe2000fffe0ff */
[----:B------:R-:W-:Y:S01]  /*1da0*/  VOTEU.ANY UP0, P1 ;  /* 0x0000000000ff7886 */ /* 0x000fe20000800100 */
[----:B------:R-:W-:Y:S02]  /*1db0*/  BAR.SYNC.DEFER_BLOCKING 0x0 ;  /* 0x0000000000007b1d */ /* 0x000fe40000010000 */
[----:B------:R-:W-:Y:S01]  /*1dc0*/  @UP1 UIADD3 UR29, UPT, UPT, UR18, 0xa000, URZ ;  /* 0x0000a000121d1890 */ /* 0x000fe2000fffe0ff */
[----:B--2---:R-:W-:-:S03]  /*1dd0*/  IMAD.U32 R3, R2, -0x80000000, RZ ;  /* 0x8000000002037824 */ /* 0x004fc600078e00ff */
[----:B------:R-:W-:Y:S01]  /*1de0*/  VOTEU.ANY UP1, P0 ;  /* 0x0000000000ff7886 */ /* 0x000fe20000020100 */
[----:B------:R2:W-:Y:S01]  /*1df0*/  @UP0 UTMALDG.2D [UR8], [UR20] ;  /* 0x00000008140005b4 */ /* 0x0005e20008008000 */
[----:B------:R-:W-:Y:S01]  /*1e00*/  UISETP.NE.U32.AND UP0, UPT, UR13, URZ, UPT ;  /* 0x000000ff0d00728c */ /* 0x000fe2000bf05070 */
[----:B------:R4:W-:Y:S06]  /*1e10*/  MEMBAR.ALL.CTA ;  /* 0x0000000000007992 */ /* 0x0009ec0000008000 */
[----:B----4-:R-:W4:Y:S02]  /*1e20*/  FENCE.VIEW.ASYNC.S ;  /* 0x00000000000073c6 */ /* 0x010f240000000000 */
[----:B----4-:R-:W-:Y:S06]  /*1e30*/  BAR.SYNC.DEFER_BLOCKING 0x0 ;  /* 0x0000000000007b1d */ /* 0x010fec0000010000 */
[----:B------:R2:W-:Y:S02]  /*1e40*/  @UP1 UTMALDG.2D [UR28], [UR22] ;  /* 0x0000001c160015b4 */ /* 0x0005e40008008000 */
[----:B------:R-:W-:Y:S06]  /*1e50*/  BAR.SYNC.DEFER_BLOCKING 0x0 ;  /* 0x0000000000007b1d */ /* 0x000fec0000010000 */
[----:B------:R-:W4:Y:S02]  /*1e60*/  SYNCS.PHASECHK.TRANS64.TRYWAIT P0, [UR18+0xa000], R3 ;  /* 0x00a00003ff0075a7 */ /* 0x000f240008001112 */
[----:B--2-4-:R-:W-:Y:S05]  /*1e70*/  @!P0 BRA `(.L_x_59) ;  /* 0x0000000c004c8947 */ /* 0x014fea0003800000 */
.L_x_72:
[----:B------:R-:W-:Y:S05]  /*1e80*/  BRA.U UP0, `(.L_x_60) ;  /* 0x0000000100507547 */ /* 0x000fea000b800000 */
[----:B------:R-:W-:Y:S02]  /*1e90*/  USHF.R.U32.HI UR6, URZ, 0x4, UR8 ;  /* 0x00000004ff067899 */ /* 0x000fe40008011608 */
[----:B------:R-:W-:Y:S02]  /*1ea0*/  USHF.R.U32.HI UR8, URZ, 0x4, UR4 ;  /* 0x00000004ff087899 */ /* 0x000fe40008011604 */
[----:B------:R-:W-:Y:S02]  /*1eb0*/  USGXT.U32 UR6, UR6, 0xe ;  /* 0x0000000e0606789a */ /* 0x000fe40008000000 */
[----:B------:R-:W-:Y:S02]  /*1ec0*/  USGXT.U32 UR8, UR8, 0xe ;  /* 0x0000000e0808789a */ /* 0x000fe40008000000 */
[----:B------:R-:W-:Y:S02]  /*1ed0*/  UIADD3 UR26, UP0, UPT, UR6, 0x2, URZ ;  /* 0x00000002061a7890 */ /* 0x000fe4000ff1e0ff */
[----:B------:R-:W-:Y:S01]  /*1ee0*/  UIADD3 UR28, UP1, UPT, UR8, 0x2000100, URZ ;  /* 0x02000100081c7890 */ /* 0x000fe2000ff3e0ff */
[----:B------:R-:W-:Y:S01]  /*1ef0*/  UMOV UR4, URZ ;  /* 0x000000ff00047c82 */ /* 0x000fe20008000000 */
[----:B------:R-:W-:Y:S01]  /*1f00*/  UMOV UR5, URZ ;  /* 0x000000ff00057c82 */ /* 0x000fe20008000000 */
[----:B------:R-:W-:-:S02]  /*1f10*/  ULOP3.LUT UR8, UR8, 0x2000000, URZ, 0xfc, !UPT ;  /* 0x0200000008087892 */ /* 0x000fc4000f8efcff */
[----:B------:R-:W-:Y:S02]  /*1f20*/  UIADD3.X UR27, UPT, UPT, UR4, -0x7fffbfe0, URZ, UP0, !UPT ;  /* 0x80004020041b7890 */ /* 0x000fe400087fe4ff */
[----:B------:R-:W-:Y:S01]  /*1f30*/  UIADD3.X UR29, UPT, UPT, UR5, 0x40004040, URZ, UP1, !UPT ;  /* 0x40004040051d7890 */ /* 0x000fe20008ffe4ff */
[----:B------:R-:W-:Y:S01]  /*1f40*/  UMOV UR30, 0x0 ;  /* 0x00000000001e7882 */ /* 0x000fe20000000000 */
[----:B------:R-:W-:Y:S01]  /*1f50*/  UMOV UR31, 0x4410010 ;  /* 0x04410010001f7882 */ /* 0x000fe20000000000 */
[----:B------:R-:W-:Y:S01]  /*1f60*/  UMOV UR7, 0x80004020 ;  /* 0x8000402000077882 */ /* 0x000fe20000000000 */
[----:B------:R-:W-:Y:S01]  /*1f70*/  UMOV UR9, 0x40004040 ;  /* 0x4000404000097882 */ /* 0x000fe20000000000 */
[----:B------:R-:W-:Y:S01]  /*1f80*/  UMOV UR4, 0x0 ;  /* 0x0000000000047882 */ /* 0x000fe20000000000 */
[----:B------:R-:W-:Y:S01]  /*1f90*/  UMOV UR5, 0x4410010 ;  /* 0x0441001000057882 */ /* 0x000fe20000000000 */
[----:B------:R2:W-:Y:S02]  /*1fa0*/  UTCQMMA gdesc[UR6], gdesc[UR8], tmem[UR24], tmem[UR30], idesc[UR31], UPT ;  /* 0x00ff1e08060075ea */ /* 0x0005e4000b800318 */
[----:B------:R2:W-:Y:S01]  /*1fb0*/  UTCQMMA gdesc[UR26], gdesc[UR28], tmem[UR24], tmem[UR4], idesc[UR5], UPT ;  /* 0x00ff041c1a0075ea */ /* 0x0005e2000b800318 */
[----:B------:R-:W-:-:S02]  /*1fc0*/  NOP ;  /* 0x0000000000007918 */ /* 0x000fc40000000000 */
.L_x_60:
[----:B------:R-:W-:Y:S01]  /*1fd0*/  ELECT P0, URZ, PT ;  /* 0x0000000000ff782f */ /* 0x000fe20003800000 */
[----:B--2---:R-:W-:-:S03]  /*1fe0*/  UIADD3 UR4, UPT, UPT, UR18, 0xa010, URZ ;  /* 0x0000a01012047890 */ /* 0x004fc6000fffe0ff */
[----:B------:R-:W-:Y:S01]  /*1ff0*/  ISETP.LT.U32.AND P0, PT, R132, 0x20, P0 ;  /* 0x000000208400780c */ /* 0x000fe20000701070 */
[----:B------:R-:W-:-:S12]  /*2000*/  UMOV UR5, URZ ;  /* 0x000000ff00057c82 */ /* 0x000fd80008000000 */
[----:B------:R-:W-:Y:S01]  /*2010*/  VOTEU.ANY UP0, P0 ;  /* 0x0000000000ff7886 */ /* 0x000fe20000000100 */
[----:B------:R-:W-:-:S04]  /*2020*/  VOTEU.ANY UP1, P0 ;  /* 0x0000000000ff7886 */ /* 0x000fc80000020100 */
[----:B------:R-:W-:Y:S02]  /*2030*/  @UP0 UMOV UR4, UR4 ;  /* 0x0000000400040c82 */ /* 0x000fe40008000000 */
[----:B------:R2:W-:Y:S01]  /*2040*/  @UP1 UTCBAR [UR4], URZ ;  /* 0x000000ff040013e9 */ /* 0x0005e200080000ff */
[----:B------:R-:W-:Y:S06]  /*2050*/  BAR.SYNC.DEFER_BLOCKING 0x0 ;  /* 0x0000000000007b1d */ /* 0x000fec0000010000 */
[----:B------:R-:W4:Y:S02]  /*2060*/  SYNCS.PHASECHK.TRANS64.TRYWAIT P0, [UR18+0xa010], R3 ;  /* 0x00a01003ff0075a7 */ /* 0x000f240008001112 */
[----:B--2-4-:R-:W-:Y:S05]  /*2070*/  @!P0 BRA `(.L_x_61) ;  /* 0x0000000800d88947 */ /* 0x014fea0003800000 */
.L_x_73:
[----:B------:R-:W-:Y:S02]  /*2080*/  UIADD3 UR17, UPT, UPT, UR17, 0x1, URZ ;  /* 0x0000000111117890 */ /* 0x000fe4000fffe0ff */
[----:B------:R-:W-:Y:S02]  /*2090*/  UIADD3 UR10, UPT, UPT, UR10, 0x40, URZ ;  /* 0x000000400a0a7890 */ /* 0x000fe4000fffe0ff */
[----:B------:R-:W-:-:S04]  /*20a0*/  UISETP.NE.U32.AND UP0, UPT, UR17, 0x2, UPT ;  /* 0x000000021100788c */ /* 0x000fc8000bf05070 */
[----:B------:R-:W-:Y:S02]  /*20b0*/  USEL UR17, UR17, URZ, UP0 ;  /* 0x000000ff11117287 */ /* 0x000fe40008000000 */
[----:B------:R-:W-:Y:S02]  /*20c0*/  USEL UR4, URZ, 0x1, UP0 ;  /* 0x00000001ff047887 */ /* 0x000fe40008000000 */
[----:B-1----:R-:W-:-:S04]  /*20d0*/  UISETP.GE.AND UP0, UPT, UR10, UR19, UPT ;  /* 0x000000130a00728c */ /* 0x002fc8000bf06270 */
[----:B------:R-:W-:-:S05]  /*20e0*/  LOP3.LUT R2, R2, UR4, RZ, 0x3c, !PT ;  /* 0x0000000402027c12 */ /* 0x000fca000f8e3cff */
[----:B------:R-:W-:Y:S05]  /*20f0*/  BRA.U !UP0, `(.L_x_62) ;  /* 0xfffffff908e07547 */ /* 0x000fea000b83ffff */
.L_x_55:
[----:B----45:R-:W-:Y:S06]  /*2100*/  BAR.SYNC.DEFER_BLOCKING 0x0 ;  /* 0x0000000000007b1d */ /* 0x030fec0000010000 */
[----:B------:R-:W-:Y:S04]  /*2110*/  BSSY.RECONVERGENT B3, `(.L_x_63) ;  /* 0x0000004000037945 */ /* 0x000fe80003800200 */
[----:B------:R-:W-:Y:S05]  /*2120*/  @P3 BRA `(.L_x_64) ;  /* 0x0000000000083947 */ /* 0x000fea0003800000 */
[----:B------:R-:W1:Y:S02]  /*2130*/  SYNCS.CCTL.IV [UR12+0xa000] ;  /* 0x00a00000ff0079b1 */ /* 0x000e64000800000c */
[----:B-1----:R-:W1:Y:S02]  /*2140*/  SYNCS.CCTL.IV [UR12+0xa010] ;  /* 0x00a01000ff0079b1 */ /* 0x002e64000800000c */
.L_x_64:
[----:B------:R-:W-:Y:S05]  /*2150*/  BSYNC.RECONVERGENT B3 ;  /* 0x0000000000037941 */ /* 0x000fea0003800200 */
.L_x_63:
[----:B-1----:R-:W-:Y:S06]  /*2160*/  BAR.SYNC.DEFER_BLOCKING 0x0 ;  /* 0x0000000000007b1d */ /* 0x002fec0000010000 */
[----:B------:R-:W-:Y:S04]  /*2170*/  BSSY.RECONVERGENT B3, `(.L_x_65) ;  /* 0x0000004000037945 */ /* 0x000fe80003800200 */
[----:B------:R-:W-:Y:S05]  /*2180*/  @P3 BRA `(.L_x_66) ;  /* 0x0000000000083947 */ /* 0x000fea0003800000 */
[----:B------:R-:W1:Y:S02]  /*2190*/  SYNCS.CCTL.IV [UR12+0xa008] ;  /* 0x00a00800ff0079b1 */ /* 0x000e64000800000c */
[----:B-1----:R-:W1:Y:S02]  /*21a0*/  SYNCS.CCTL.IV [UR12+0xa018] ;  /* 0x00a01800ff0079b1 */ /* 0x002e64000800000c */
.L_x_66:
[----:B------:R-:W-:Y:S05]  /*21b0*/  BSYNC.RECONVERGENT B3 ;  /* 0x0000000000037941 */ /* 0x000fea0003800200 */
.L_x_65:
[----:B------:R-:W-:Y:S01]  /*21c0*/  USHF.L.U32 UR4, UR13, 0x15, URZ ;  /* 0x000000150d047899 */ /* 0x000fe200080006ff */
[C---:B------:R-:W-:Y:S01]  /*21d0*/  IMAD.SHL.U32 R2, R0.reuse, 0x40, RZ ;  /* 0x0000004000027824 */ /* 0x040fe200078e00ff */
[----:B------:R-:W-:Y:S01]  /*21e0*/  ELECT P0, URZ, PT ;  /* 0x0000000000ff782f */ /* 0x000fe20003800000 */
[C---:B------:R-:W-:Y:S01]  /*21f0*/  IMAD.SHL.U32 R133, R0.reuse, 0x80, RZ ;  /* 0x0000008000857824 */ /* 0x040fe200078e00ff */
[----:B------:R-:W-:Y:S01]  /*2200*/  ULOP3.LUT UR4, UR4, 0x600000, URZ, 0xc0, !UPT ;  /* 0x0060000004047892 */ /* 0x000fe2000f8ec0ff */
[----:B------:R-:W-:Y:S01]  /*2210*/  IMAD.SHL.U32 R3, R0, 0x10, RZ ;  /* 0x0000001000037824 */ /* 0x000fe200078e00ff */
[----:B------:R-:W-:Y:S01]  /*2220*/  LOP3.LUT R2, R2, 0x1800, RZ, 0xc0, !PT ;  /* 0x0000180002027812 */ /* 0x000fe200078ec0ff */
[----:B------:R-:W-:Y:S01]  /*2230*/  IMAD.SHL.U32 R0, R0, 0x200, RZ ;  /* 0x0000020000007824 */ /* 0x000fe200078e00ff */
[----:B------:R-:W-:Y:S01]  /*2240*/  UIADD3 UR4, UPT, UPT, UR24, UR4, URZ ;  /* 0x0000000418047290 */ /* 0x000fe2000fffe0ff */
[----:B------:R-:W-:Y:S01]  /*2250*/  LOP3.LUT R133, R133, 0x780, RZ, 0xc0, !PT ;  /* 0x0000078085857812 */ /* 0x000fe200078ec0ff */
[----:B------:R-:W-:Y:S01]  /*2260*/  ULOP3.LUT UR13, UR13, 0x1, URZ, 0xc0, !UPT ;  /* 0x000000010d0d7892 */ /* 0x000fe2000f8ec0ff */
[----:B------:R-:W-:Y:S01]  /*2270*/  LOP3.LUT R2, R2, 0x70, R3, 0xf8, !PT ;  /* 0x0000007002027812 */ /* 0x000fe200078ef803 */
[----:B------:R-:W-:Y:S01]  /*2280*/  UMOV UR6, UR11 ;  /* 0x0000000b00067c82 */ /* 0x000fe20008000000 */
[----:B------:R-:W-:Y:S01]  /*2290*/  LOP3.LUT R133, R133, 0x2000, R0, 0xf8, !PT ;  /* 0x0000200085857812 */ /* 0x000fe200078ef800 */
[----:B------:R-:W-:Y:S01]  /*22a0*/  ULEA UR5, UR13, UR16, 0x7 ;  /* 0x000000100d057291 */ /* 0x000fe2000f8e38ff */
[----:B------:R-:W-:-:S02]  /*22b0*/  ISETP.LT.U32.AND P0, PT, R132, 0x40, P0 ;  /* 0x000000408400780c */ /* 0x000fc40000701070 */
[----:B---3--:R-:W-:Y:S01]  /*22c0*/  LDTM.16dp32bit_t0_t15.x128 R4, tmem[UR4] ;  /* 0x00000004000479ee */ /* 0x008fe20008b80000 */
[----:B------:R-:W2:Y:S01]  /*22d0*/  LDTM.16dp32bit_t16_t31.x128 R4, tmem[UR4+0x80] ;  /* 0x00008004000479ee */ /* 0x000ea20008ba0000 */
[----:B------:R-:W-:Y:S01]  /*22e0*/  LOP3.LUT R0, R133, R2, RZ, 0xfc, !PT ;  /* 0x0000000285007212 */ /* 0x000fe200078efcff */
[----:B------:R-:W-:Y:S01]  /*22f0*/  NOP ;  /* 0x0000000000007918 */ /* 0x000fe20000000000 */
[----:B------:R-:W-:Y:S02]  /*2300*/  ULEA UR4, UR13, UR12, 0xd ;  /* 0x0000000c0d047291 */ /* 0x000fe4000f8e68ff */
[C---:B------:R-:W-:Y:S02]  /*2310*/  LOP3.LUT R2, R0.reuse, 0x10, RZ, 0x3c, !PT ;  /* 0x0000001000027812 */ /* 0x040fe400078e3cff */
[----:B------:R-:W-:-:S03]  /*2320*/  LOP3.LUT R3, R0, 0x20, RZ, 0x3c, !PT ;  /* 0x0000002000037812 */ /* 0x000fc600078e3cff */
[----:B--2---:R-:W-:Y:S01]  /*2330*/  VOTEU.ANY UP1, P0 ;  /* 0x0000000000ff7886 */ /* 0x004fe20000020100 */
[----:B------:R-:W-:Y:S01]  /*2340*/  VOTEU.ANY UP0, P0 ;  /* 0x0000000000ff7886 */ /* 0x000fe20000000100 */
[----:B------:R-:W-:Y:S02]  /*2350*/  F2FP.SATFINITE.E4M3.F32.PACK_AB_MERGE_C R6, R7, R6, RZ ;  /* 0x000000060706723e */ /* 0x000fe400048070ff */
[----:B------:R-:W-:Y:S02]  /*2360*/  F2FP.SATFINITE.E4M3.F32.PACK_AB_MERGE_C R10, R11, R10, RZ ;  /* 0x0000000a0b0a723e */ /* 0x000fe400048070ff */
[----:B------:R-:W-:Y:S02]  /*2370*/  F2FP.SATFINITE.E4M3.F32.PACK_AB_MERGE_C R14, R15, R14, RZ ;  /* 0x0000000e0f0e723e */ /* 0x000fe400048070ff */
[----:B------:R-:W-:Y:S02]  /*2380*/  F2FP.SATFINITE.E4M3.F32.PACK_AB_MERGE_C R7, R19, R18, RZ ;  /* 0x000000121307723e */ /* 0x000fe400048070ff */
[----:B------:R-:W-:-:S02]  /*2390*/  F2FP.SATFINITE.E4M3.F32.PACK_AB_MERGE_C R22, R23, R22, RZ ;  /* 0x000000161716723e */ /* 0x000fc400048070ff */
[----:B------:R-:W-:Y:S02]  /*23a0*/  F2FP.SATFINITE.E4M3.F32.PACK_AB_MERGE_C R26, R27, R26, RZ ;  /* 0x0000001a1b1a723e */ /* 0x000fe400048070ff */
        /* <DEDUP_REMOVED lines=11> */
[----:B------:R-:W-:Y:S02]  /*2460*/  F2FP.SATFINITE.E4M3.F32.PACK_AB_MERGE_C R4, R5, R4, R6 ;  /* 0x000000040504723e */ /* 0x000fe40004807006 */
[----:B------:R-:W-:Y:S02]  /*2470*/  F2FP.SATFINITE.E4M3.F32.PACK_AB_MERGE_C R74, R75, R74, RZ ;  /* 0x0000004a4b4a723e */ /* 0x000fe400048070ff */
[----:B------:R-:W-:Y:S02]  /*2480*/  F2FP.SATFINITE.E4M3.F32.PACK_AB_MERGE_C R78, R79, R78, RZ ;  /* 0x0000004e4f4e723e */ /* 0x000fe400048070ff */
[----:B------:R-:W-:Y:S02]  /*2490*/  F2FP.SATFINITE.E4M3.F32.PACK_AB_MERGE_C R71, R83, R82, RZ ;  /* 0x000000525347723e */ /* 0x000fe400048070ff */
[----:B------:R-:W-:Y:S02]  /*24a0*/  F2FP.SATFINITE.E4M3.F32.PACK_AB_MERGE_C R86, R87, R86, RZ ;  /* 0x000000565756723e */ /* 0x000fe400048070ff */
[----:B------:R-:W-:-:S02]  /*24b0*/  F2FP.SATFINITE.E4M3.F32.PACK_AB_MERGE_C R5, R9, R8, R10 ;  /* 0x000000080905723e */ /* 0x000fc4000480700a */
[----:B------:R-:W-:Y:S02]  /*24c0*/  F2FP.SATFINITE.E4M3.F32.PACK_AB_MERGE_C R6, R13, R12, R14 ;  /* 0x0000000c0d06723e */ /* 0x000fe4000480700e */
[----:B------:R-:W-:Y:S02]  /*24d0*/  F2FP.SATFINITE.E4M3.F32.PACK_AB_MERGE_C R7, R17, R16, R7 ;  /* 0x000000101107723e */ /* 0x000fe40004807007 */
[----:B------:R-:W-:Y:S02]  /*24e0*/  F2FP.SATFINITE.E4M3.F32.PACK_AB_MERGE_C R20, R21, R20, R22 ;  /* 0x000000141514723e */ /* 0x000fe40004807016 */
[----:B------:R-:W-:Y:S01]  /*24f0*/  F2FP.SATFINITE.E4M3.F32.PACK_AB_MERGE_C R90, R91, R90, RZ ;  /* 0x0000005a5b5a723e */ /* 0x000fe200048070ff */
[----:B-1----:R1:W-:Y:S01]  /*2500*/  STS.128 [R0+UR12], R4 ;  /* 0x0000000400007988 */ /* 0x0023e20008000c0c */
[----:B------:R-:W-:Y:S02]  /*2510*/  F2FP.SATFINITE.E4M3.F32.PACK_AB_MERGE_C R94, R95, R94, RZ ;  /* 0x0000005e5f5e723e */ /* 0x000fe400048070ff */
[----:B------:R-:W-:-:S02]  /*2520*/  F2FP.SATFINITE.E4M3.F32.PACK_AB_MERGE_C R98, R99, R98, RZ ;  /* 0x000000626362723e */ /* 0x000fc400048070ff */
[----:B------:R-:W-:Y:S02]  /*2530*/  F2FP.SATFINITE.E4M3.F32.PACK_AB_MERGE_C R102, R103, R102, RZ ;  /* 0x000000666766723e */ /* 0x000fe400048070ff */
[----:B------:R-:W-:Y:S02]  /*2540*/  F2FP.SATFINITE.E4M3.F32.PACK_AB_MERGE_C R21, R25, R24, R26 ;  /* 0x000000181915723e */ /* 0x000fe4000480701a */
[----:B------:R-:W-:Y:S02]  /*2550*/  F2FP.SATFINITE.E4M3.F32.PACK_AB_MERGE_C R22, R29, R28, R30 ;  /* 0x0000001c1d16723e */ /* 0x000fe4000480701e */
[----:B------:R-:W-:Y:S02]  /*2560*/  F2FP.SATFINITE.E4M3.F32.PACK_AB_MERGE_C R23, R33, R32, R23 ;  /* 0x000000202117723e */ /* 0x000fe40004807017 */
[----:B------:R-:W-:Y:S02]  /*2570*/  F2FP.SATFINITE.E4M3.F32.PACK_AB_MERGE_C R36, R37, R36, R38 ;  /* 0x000000242524723e */ /* 0x000fe40004807026 */
[----:B------:R-:W-:Y:S01]  /*2580*/  F2FP.SATFINITE.E4M3.F32.PACK_AB_MERGE_C R106, R107, R106, RZ ;  /* 0x0000006a6b6a723e */ /* 0x000fe200048070ff */
[----:B------:R1:W-:Y:S01]  /*2590*/  STS.128 [R2+UR12], R20 ;  /* 0x0000001402007988 */ /* 0x0003e20008000c0c */
[----:B------:R-:W-:-:S02]  /*25a0*/  F2FP.SATFINITE.E4M3.F32.PACK_AB_MERGE_C R110, R111, R110, RZ ;  /* 0x0000006e6f6e723e */ /* 0x000fc400048070ff */
[----:B------:R-:W-:Y:S02]  /*25b0*/  F2FP.SATFINITE.E4M3.F32.PACK_AB_MERGE_C R114, R115, R114, RZ ;  /* 0x000000727372723e */ /* 0x000fe400048070ff */
[----:B------:R-:W-:Y:S02]  /*25c0*/  F2FP.SATFINITE.E4M3.F32.PACK_AB_MERGE_C R118, R119, R118, RZ ;  /* 0x000000767776723e */ /* 0x000fe400048070ff */
[----:B------:R-:W-:Y:S02]  /*25d0*/  F2FP.SATFINITE.E4M3.F32.PACK_AB_MERGE_C R37, R41, R40, R42 ;  /* 0x000000282925723e */ /* 0x000fe4000480702a */
[----:B------:R-:W-:Y:S02]  /*25e0*/  F2FP.SATFINITE.E4M3.F32.PACK_AB_MERGE_C R38, R45, R44, R46 ;  /* 0x0000002c2d26723e */ /* 0x000fe4000480702e */
[----:B------:R-:W-:Y:S02]  /*25f0*/  F2FP.SATFINITE.E4M3.F32.PACK_AB_MERGE_C R39, R49, R48, R39 ;  /* 0x000000303127723e */ /* 0x000fe40004807027 */
[----:B------:R-:W-:-:S02]  /*2600*/  F2FP.SATFINITE.E4M3.F32.PACK_AB_MERGE_C R52, R53, R52, R54 ;  /* 0x000000343534723e */ /* 0x000fc40004807036 */
[----:B------:R-:W-:Y:S01]  /*2610*/  F2FP.SATFINITE.E4M3.F32.PACK_AB_MERGE_C R122, R123, R122, RZ ;  /* 0x0000007a7b7a723e */ /* 0x000fe200048070ff */
[----:B------:R1:W-:Y:S01]  /*2620*/  STS.128 [R3+UR12], R36 ;  /* 0x0000002403007988 */ /* 0x0003e20008000c0c */
[----:B------:R-:W-:Y:S02]  /*2630*/  F2FP.SATFINITE.E4M3.F32.PACK_AB_MERGE_C R126, R127, R126, RZ ;  /* 0x0000007e7f7e723e */ /* 0x000fe400048070ff */
[----:B------:R-:W-:Y:S02]  /*2640*/  F2FP.SATFINITE.E4M3.F32.PACK_AB_MERGE_C R130, R131, R130, RZ ;  /* 0x000000828382723e */ /* 0x000fe400048070ff */
[----:B------:R-:W-:Y:S02]  /*2650*/  F2FP.SATFINITE.E4M3.F32.PACK_AB_MERGE_C R53, R57, R56, R58 ;  /* 0x000000383935723e */ /* 0x000fe4000480703a */
[----:B------:R-:W-:Y:S02]  /*2660*/  F2FP.SATFINITE.E4M3.F32.PACK_AB_MERGE_C R54, R61, R60, R62 ;  /* 0x0000003c3d36723e */ /* 0x000fe4000480703e */
[----:B------:R-:W-:-:S02]  /*2670*/  F2FP.SATFINITE.E4M3.F32.PACK_AB_MERGE_C R55, R65, R64, R55 ;  /* 0x000000404137723e */ /* 0x000fc40004807037 */
[----:B------:R-:W-:Y:S02]  /*2680*/  F2FP.SATFINITE.E4M3.F32.PACK_AB_MERGE_C R68, R69, R68, R70 ;  /* 0x000000444544723e */ /* 0x000fe40004807046 */
[----:B------:R-:W-:Y:S02]  /*2690*/  LOP3.LUT R8, R0, 0x30, RZ, 0x3c, !PT ;  /* 0x0000003000087812 */ /* 0x000fe400078e3cff */
[----:B------:R-:W-:Y:S02]  /*26a0*/  F2FP.SATFINITE.E4M3.F32.PACK_AB_MERGE_C R69, R73, R72, R74 ;  /* 0x000000484945723e */ /* 0x000fe4000480704a */
[----:B------:R-:W-:Y:S01]  /*26b0*/  F2FP.SATFINITE.E4M3.F32.PACK_AB_MERGE_C R70, R77, R76, R78 ;  /* 0x0000004c4d46723e */ /* 0x000fe2000480704e */
[----:B------:R1:W-:Y:S01]  /*26c0*/  STS.128 [R8+UR12], R52 ;  /* 0x0000003408007988 */ /* 0x0003e20008000c0c */
[----:B------:R-:W-:Y:S02]  /*26d0*/  F2FP.SATFINITE.E4M3.F32.PACK_AB_MERGE_C R71, R81, R80, R71 ;  /* 0x000000505147723e */ /* 0x000fe40004807047 */
[----:B------:R-:W-:-:S02]  /*26e0*/  F2FP.SATFINITE.E4M3.F32.PACK_AB_MERGE_C R84, R85, R84, R86 ;  /* 0x000000545554723e */ /* 0x000fc40004807056 */
[C---:B------:R-:W-:Y:S02]  /*26f0*/  LOP3.LUT R9, R0.reuse, 0x40, RZ, 0x3c, !PT ;  /* 0x0000004000097812 */ /* 0x040fe400078e3cff */
[----:B------:R-:W-:Y:S02]  /*2700*/  F2FP.SATFINITE.E4M3.F32.PACK_AB_MERGE_C R85, R89, R88, R90 ;  /* 0x000000585955723e */ /* 0x000fe4000480705a */
[----:B------:R-:W-:Y:S01]  /*2710*/  F2FP.SATFINITE.E4M3.F32.PACK_AB_MERGE_C R86, R93, R92, R94 ;  /* 0x0000005c5d56723e */ /* 0x000fe2000480705e */
[----:B------:R1:W-:Y:S01]  /*2720*/  STS.128 [R9+UR12], R68 ;  /* 0x0000004409007988 */ /* 0x0003e20008000c0c */
[----:B------:R-:W-:Y:S02]  /*2730*/  F2FP.SATFINITE.E4M3.F32.PACK_AB_MERGE_C R87, R97, R96, R98 ;  /* 0x000000606157723e */ /* 0x000fe40004807062 */
[----:B------:R-:W-:Y:S02]  /*2740*/  F2FP.SATFINITE.E4M3.F32.PACK_AB_MERGE_C R100, R101, R100, R102 ;  /* 0x000000646564723e */ /* 0x000fe40004807066 */
[----:B------:R-:W-:-:S02]  /*2750*/  LOP3.LUT R10, R0, 0x50, RZ, 0x3c, !PT ;  /* 0x00000050000a7812 */ /* 0x000fc400078e3cff */
[----:B------:R-:W-:Y:S02]  /*2760*/  F2FP.SATFINITE.E4M3.F32.PACK_AB_MERGE_C R101, R105, R104, R106 ;  /* 0x000000686965723e */ /* 0x000fe4000480706a */
[----:B------:R-:W-:Y:S01]  /*2770*/  F2FP.SATFINITE.E4M3.F32.PACK_AB_MERGE_C R102, R109, R108, R110 ;  /* 0x0000006c6d66723e */ /* 0x000fe2000480706e */
[----:B------:R1:W-:Y:S01]  /*2780*/  STS.128 [R10+UR12], R84 ;  /* 0x000000540a007988 */ /* 0x0003e20008000c0c */
[----:B------:R-:W-:Y:S02]  /*2790*/  F2FP.SATFINITE.E4M3.F32.PACK_AB_MERGE_C R103, R113, R112, R114 ;  /* 0x000000707167723e */ /* 0x000fe40004807072 */
[----:B------:R-:W-:Y:S02]  /*27a0*/  F2FP.SATFINITE.E4M3.F32.PACK_AB_MERGE_C R116, R117, R116, R118 ;  /* 0x000000747574723e */ /* 0x000fe40004807076 */
[----:B------:R-:W-:Y:S02]  /*27b0*/  LOP3.LUT R11, R0, 0x60, RZ, 0x3c, !PT ;  /* 0x00000060000b7812 */ /* 0x000fe400078e3cff */
[----:B------:R-:W-:-:S02]  /*27c0*/  F2FP.SATFINITE.E4M3.F32.PACK_AB_MERGE_C R117, R121, R120, R122 ;  /* 0x000000787975723e */ /* 0x000fc4000480707a */
[----:B------:R-:W-:Y:S01]  /*27d0*/  F2FP.SATFINITE.E4M3.F32.PACK_AB_MERGE_C R118, R125, R124, R126 ;  /* 0x0000007c7d76723e */ /* 0x000fe2000480707e */
[----:B------:R1:W-:Y:S01]  /*27e0*/  STS.128 [R11+UR12], R100 ;  /* 0x000000640b007988 */ /* 0x0003e20008000c0c */
[----:B------:R-:W-:Y:S02]  /*27f0*/  F2FP.SATFINITE.E4M3.F32.PACK_AB_MERGE_C R119, R129, R128, R130 ;  /* 0x000000808177723e */ /* 0x000fe40004807082 */
[----:B------:R-:W-:-:S05]  /*2800*/  LOP3.LUT R12, R0, 0x70, RZ, 0x3c, !PT ;  /* 0x00000070000c7812 */ /* 0x000fca00078e3cff */
[----:B------:R1:W-:Y:S01]  /*2810*/  STS.128 [R12+UR12], R116 ;  /* 0x000000740c007988 */ /* 0x0003e20008000c0c */
[----:B------:R2:W-:Y:S06]  /*2820*/  MEMBAR.ALL.CTA ;  /* 0x0000000000007992 */ /* 0x0005ec0000008000 */
[----:B--2---:R-:W2:Y:S02]  /*2830*/  FENCE.VIEW.ASYNC.S ;  /* 0x00000000000073c6 */ /* 0x004ea40000000000 */
[----:B--2---:R-:W-:Y:S06]  /*2840*/  BAR.SYNC.DEFER_BLOCKING 0x0 ;  /* 0x0000000000007b1d */ /* 0x004fec0000010000 */
[----:B------:R1:W-:Y:S01]  /*2850*/  @UP1 UTMASTG.2D [UR4], [UR14] ;  /* 0x000000040e0013b5 */ /* 0x0003e20008008000 */
[----:B------:R0:W-:Y:S01]  /*2860*/  UTMACMDFLUSH ;  /* 0x00000000000079b7 */ /* 0x0001e20000000000 */
[----:B------:R-:W-:-:S04]  /*2870*/  DEPBAR.LE SB0, 0x0 ;  /* 0x000080000000791a */ /* 0x000fc80000000000 */
[----:B------:R-:W-:Y:S08]  /*2880*/  BAR.SYNC.DEFER_BLOCKING 0x0 ;  /* 0x0000000000007b1d */ /* 0x000ff00000010000 */
[----:B------:R-:W-:Y:S06]  /*2890*/  BAR.SYNC.DEFER_BLOCKING 0x0 ;  /* 0x0000000000007b1d */ /* 0x000fec0000010000 */
[----:B-1----:R-:W-:Y:S05]  /*28a0*/  @P2 BRA `(.L_x_67) ;  /* 0x0000000000a02947 */ /* 0x002fea0003800000 */
[----:B------:R-:W1:Y:S01]  /*28b0*/  S2UR UR5, SR_CgaCtaId ;  /* 0x00000000000579c3 */ /* 0x000e620000008800 */
[----:B------:R-:W-:Y:S01]  /*28c0*/  NOP ;  /* 0x0000000000007918 */ /* 0x000fe20000000000 */
[----:B------:R-:W-:Y:S01]  /*28d0*/  UMOV UR4, 0x50 ;  /* 0x0000005000047882 */ /* 0x000fe20000000000 */
[----:B------:R-:W-:Y:S02]  /*28e0*/  IMAD.U32 R0, RZ, RZ, UR24 ;  /* 0x00000018ff007e24 */ /* 0x000fe4000f8e00ff */
[----:B------:R-:W-:Y:S02]  /*28f0*/  IMAD.MOV.U32 R3, RZ, RZ, 0xff ;  /* 0x000000ffff037424 */ /* 0x000fe400078e00ff */
[----:B------:R-:W-:Y:S01]  /*2900*/  IMAD.MOV.U32 R7, RZ, RZ, 0x1 ;  /* 0x00000001ff077424 */ /* 0x000fe200078e00ff */
[----:B------:R-:W-:-:S04]  /*2910*/  LOP3.LUT R0, R0, 0xffff, RZ, 0xc0, !PT ;  /* 0x0000ffff00007812 */ /* 0x000fc800078ec0ff */
[----:B------:R-:W-:-:S05]  /*2920*/  SHF.R.U32.HI R0, RZ, 0x5, R0 ;  /* 0x00000005ff007819 */ /* 0x000fca0000011600 */
[----:B------:R-:W-:Y:S01]  /*2930*/  VIADD R2, R0, 0x10 ;  /* 0x0000001000027836 */ /* 0x000fe20000000000 */
[----:B------:R-:W-:Y:S01]  /*2940*/  SHF.L.U32 R0, R3, R0, RZ ;  /* 0x0000000003007219 */ /* 0x000fe200000006ff */
[----:B-1----:R-:W-:-:S03]  /*2950*/  ULEA UR6, UR5, UR4, 0x18 ;  /* 0x0000000405067291 */ /* 0x002fc6000f8ec0ff */
[----:B------:R-:W-:-:S04]  /*2960*/  SHF.L.U32 R3, R7, R2, RZ ;  /* 0x0000000207037219 */ /* 0x000fc800000006ff */
[----:B------:R-:W-:Y:S02]  /*2970*/  LOP3.LUT R0, R3, R0, RZ, 0xfc, !PT ;  /* 0x0000000003007212 */ /* 0x000fe400078efcff */
[----:B------:R-:W1:Y:S02]  /*2980*/  LDS R5, [UR6] ;  /* 0x00000006ff057984 */ /* 0x000e640008000800 */
[C---:B------:R-:W-:Y:S02]  /*2990*/  LOP3.LUT R2, R0.reuse, 0xffff, RZ, 0xc0, !PT ;  /* 0x0000ffff00027812 */ /* 0x040fe400078ec0ff */
[----:B-1----:R-:W-:-:S04]  /*29a0*/  LOP3.LUT R3, R0, 0xffff, R5, 0x80, !PT ;  /* 0x0000ffff00037812 */ /* 0x002fc800078e8005 */
[----:B------:R-:W-:-:S13]  /*29b0*/  ISETP.NE.AND P0, PT, R3, R2, PT ;  /* 0x000000020300720c */ /* 0x000fda0003f05270 */
[----:B------:R-:W-:Y:S05]  /*29c0*/  @P0 BRA `(.L_x_68) ;  /* 0x0000000000500947 */ /* 0x000fea0003800000 */
[----:B------:R-:W-:Y:S02]  /*29d0*/  SHF.R.U32.HI R5, RZ, 0x10, R5 ;  /* 0x00000010ff057819 */ /* 0x000fe40000011605 */
[----:B------:R-:W-:-:S04]  /*29e0*/  SHF.R.U32.HI R2, RZ, 0x10, R0 ;  /* 0x00000010ff027819 */ /* 0x000fc80000011600 */
[----:B------:R-:W-:-:S04]  /*29f0*/  LOP3.LUT R5, R5, R2, RZ, 0xc0, !PT ;  /* 0x0000000205057212 */ /* 0x000fc800078ec0ff */
[----:B------:R-:W-:-:S13]  /*2a00*/  ISETP.NE.AND P0, PT, R5, R2, PT ;  /* 0x000000020500720c */ /* 0x000fda0003f05270 */
[----:B------:R-:W-:Y:S05]  /*2a10*/  @P0 BRA `(.L_x_69) ;  /* 0x0000000000300947 */ /* 0x000fea0003800000 */
[----:B------:R-:W-:Y:S01]  /*2a20*/  R2UR UR4, R0 ;  /* 0x00000000000472ca */ /* 0x000fe200000e0000 */
[----:B------:R-:W-:Y:S01]  /*2a30*/  VOTEU.ANY UR5, UPT, PT ;  /* 0x0000000000057886 */ /* 0x000fe200038e0100 */
[----:B------:R-:W1:Y:S01]  /*2a40*/  S2R R0, SR_LANEID ;  /* 0x0000000000007919 */ /* 0x000e620000000000 */
[----:B------:R-:W-:-:S10]  /*2a50*/  UFLO.U32 UR5, UR5 ;  /* 0x00000005000572bd */ /* 0x000fd400080e0000 */
[----:B------:R-:W-:-:S06]  /*2a60*/  ULOP3.LUT UR4, URZ, UR4, URZ, 0x33, !UPT ;  /* 0x00000004ff047292 */ /* 0x000fcc000f8e33ff */
[----:B------:R-:W-:-:S04]  /*2a70*/  IMAD.U32 R2, RZ, RZ, UR4 ;  /* 0x00000004ff027e24 */ /* 0x000fc8000f8e00ff */
[----:B------:R-:W2:Y:S02]  /*2a80*/  REDUX UR7, R2 ;  /* 0x00000000020773c4 */ /* 0x000ea40000000000 */
[----:B------:R3:W-:Y:S01]  /*2a90*/  UTCATOMSWS.AND URZ, UR4 ;  /* 0x0000000400ff79e3 */ /* 0x0007e20008000000 */
[----:B-1----:R-:W-:Y:S01]  /*2aa0*/  ISETP.EQ.U32.AND P0, PT, R0, UR5, PT ;  /* 0x0000000500007c0c */ /* 0x002fe2000bf02070 */
[----:B--2---:R-:W-:-:S12]  /*2ab0*/  IMAD.U32 R0, RZ, RZ, UR7 ;  /* 0x00000007ff007e24 */ /* 0x004fd8000f8e00ff */
[----:B------:R3:W-:Y:S01]  /*2ac0*/  @P0 ATOMS.AND RZ, [UR6], R0 ;  /* 0x00000000ffff098c */ /* 0x0007e2000a800006 */
[----:B------:R-:W-:Y:S05]  /*2ad0*/  BRA `(.L_x_67) ;  /* 0x0000000000147947 */ /* 0x000fea0003800000 */
.L_x_69:
[----:B------:R-:W-:-:S07]  /*2ae0*/  MOV R2, 0x2b00 ;  /* 0x00002b0000027802 */ /* 0x000fce0000000f00 */
[----:B------:R-:W-:Y:S05]  /*2af0*/  CALL.REL.NOINC `($__internal_0_$__cuda_sm10x_tcgen05_guardrail_trap_col_being_dealloced_not_returned_by_alloc) ;  /* 0x0000000000447944 */ /* 0x000fea0003c00000 */
[----:B------:R-:W-:Y:S05]  /*2b00*/  BRA `(.L_x_67) ;  /* 0x0000000000087947 */ /* 0x000fea0003800000 */
.L_x_68:
[----:B------:R-:W-:-:S07]  /*2b10*/  MOV R2, 0x2b30 ;  /* 0x00002b3000027802 */ /* 0x000fce0000000f00 */
[----:B------:R-:W-:Y:S05]  /*2b20*/  CALL.REL.NOINC `($__internal_2_$__cuda_sm10x_tcgen05_guardrail_trap_unallocated_columns_being_dealloced) ;  /* 0x0000000000507944 */ /* 0x000fea0003c00000 */
.L_x_67:
[----:B------:R-:W-:Y:S01]  /*2b30*/  NOP ;  /* 0x0000000000007918 */ /* 0x000fe20000000000 */
[----:B---3--:R-:W-:Y:S05]  /*2b40*/  EXIT ;  /* 0x000000000000794d */ /* 0x008fea0003800000 */
.L_x_56:
[----:B------:R-:W1:Y:S02]  /*2b50*/  SYNCS.PHASECHK.TRANS64.TRYWAIT P0, [UR12+0xa000], RZ ;  /* 0x00a000ffff0075a7 */ /* 0x000e64000800110c */
[----:B-1----:R-:W-:Y:S05]  /*2b60*/  @!P0 BRA `(.L_x_56) ;  /* 0xfffffffc00f88947 */ /* 0x002fea000383ffff */
[----:B------:R-:W-:Y:S05]  /*2b70*/  BRA `(.L_x_70) ;  /* 0xffffffec00a07947 */ /* 0x000fea000383ffff */
.L_x_58:
[----:B------:R-:W1:Y:S02]  /*2b80*/  SYNCS.PHASECHK.TRANS64.TRYWAIT P1, [UR12+0xa010], RZ ;  /* 0x00a010ffff0075a7 */ /* 0x000e64000802110c */
[----:B-1----:R-:W-:Y:S05]  /*2b90*/  @!P1 BRA `(.L_x_58) ;  /* 0xfffffffc00f89947 */ /* 0x002fea000383ffff */
[----:B------:R-:W-:Y:S05]  /*2ba0*/  BRA `(.L_x_71) ;  /* 0xfffffff000207947 */ /* 0x000fea000383ffff */
.L_x_59:
[----:B------:R-:W2:Y:S02]  /*2bb0*/  SYNCS.PHASECHK.TRANS64.TRYWAIT P0, [UR18+0xa000], R3 ;  /* 0x00a00003ff0075a7 */ /* 0x000ea40008001112 */
[----:B--2---:R-:W-:Y:S05]  /*2bc0*/  @!P0 BRA `(.L_x_59) ;  /* 0xfffffffc00f88947 */ /* 0x004fea000383ffff */
[----:B------:R-:W-:Y:S05]  /*2bd0*/  BRA `(.L_x_72) ;  /* 0xfffffff000a87947 */ /* 0x000fea000383ffff */
.L_x_61:
[----:B------:R-:W2:Y:S02]  /*2be0*/  SYNCS.PHASECHK.TRANS64.TRYWAIT P0, [UR18+0xa010], R3 ;  /* 0x00a01003ff0075a7 */ /* 0x000ea40008001112 */
[----:B--2---:R-:W-:Y:S05]  /*2bf0*/  @!P0 BRA `(.L_x_61) ;  /* 0xfffffffc00f88947 */ /* 0x004fea000383ffff */
[----:B------:R-:W-:Y:S05]  /*2c00*/  BRA `(.L_x_73) ;  /* 0xfffffff4001c7947 */ /* 0x000fea000383ffff */
        .weak           $__internal_0_$__cuda_sm10x_tcgen05_guardrail_trap_col_being_dealloced_not_returned_by_alloc
        .type           $__internal_0_$__cuda_sm10x_tcgen05_guardrail_trap_col_being_dealloced_not_returned_by_alloc,@function
        .size           $__internal_0_$__cuda_sm10x_tcgen05_guardrail_trap_col_being_dealloced_not_returned_by_alloc,($__internal_1_$__cuda_sm10x_tcgen05_guardrail_trap_phase_invalid_during_alloc - $__internal_0_$__cuda_sm10x_tcgen05_guardrail_trap_col_being_dealloced_not_returned_by_alloc)
$__internal_0_$__cuda_sm10x_tcgen05_guardrail_trap_col_being_dealloced_not_returned_by_alloc:
[----:B------:R-:W-:Y:S05]  /*2c10*/  BPT.TRAP 0x1 ;  /* 0x000000040000795c */ /* 0x000fea0000300000 */
[----:B------:R-:W-:-:S04]  /*2c20*/  IMAD.MOV.U32 R3, RZ, RZ, 0x0 ;  /* 0x00000000ff037424 */ /* 0x000fc800078e00ff */
[----:B------:R-:W-:Y:S05]  /*2c30*/  RET.REL.NODEC R2 `(gluon_tcgen05) ;  /* 0xffffffd002f07950 */ /* 0x000fea0003c3ffff */
        .weak           $__internal_1_$__cuda_sm10x_tcgen05_guardrail_trap_phase_invalid_during_alloc
        .type           $__internal_1_$__cuda_sm10x_tcgen05_guardrail_trap_phase_invalid_during_alloc,@function
        .size           $__internal_1_$__cuda_sm10x_tcgen05_guardrail_trap_phase_invalid_during_alloc,($__internal_2_$__cuda_sm10x_tcgen05_guardrail_trap_unallocated_columns_being_dealloced - $__internal_1_$__cuda_sm10x_tcgen05_guardrail_trap_phase_invalid_during_alloc)
$__internal_1_$__cuda_sm10x_tcgen05_guardrail_trap_phase_invalid_during_alloc:
[----:B------:R-:W-:Y:S05]  /*2c40*/  BPT.TRAP 0x1 ;  /* 0x000000040000795c */ /* 0x000fea0000300000 */
[----:B------:R-:W-:-:S04]  /*2c50*/  IMAD.MOV.U32 R3, RZ, RZ, 0x0 ;  /* 0x00000000ff037424 */ /* 0x000fc800078e00ff */
[----:B------:R-:W-:Y:S05]  /*2c60*/  RET.REL.NODEC R2 `(gluon_tcgen05) ;  /* 0xffffffd002e47950 */ /* 0x000fea0003c3ffff */
        .weak           $__internal_2_$__cuda_sm10x_tcgen05_guardrail_trap_unallocated_columns_being_dealloced
        .type           $__internal_2_$__cuda_sm10x_tcgen05_guardrail_trap_unallocated_columns_being_dealloced,@function
        .size           $__internal_2_$__cuda_sm10x_tcgen05_guardrail_trap_unallocated_columns_being_dealloced,(.L_x_77 - $__internal_2_$__cuda_sm10x_tcgen05_guardrail_trap_unallocated_columns_being_dealloced)
$__internal_2_$__cuda_sm10x_tcgen05_guardrail_trap_unallocated_columns_being_dealloced:
[----:B------:R-:W-:Y:S05]  /*2c70*/  BPT.TRAP 0x1 ;  /* 0x000000040000795c */ /* 0x000fea0000300000 */
[----:B------:R-:W-:-:S04]  /*2c80*/  IMAD.MOV.U32 R3, RZ, RZ, 0x0 ;  /* 0x00000000ff037424 */ /* 0x000fc800078e00ff */
[----:B------:R-:W-:Y:S05]  /*2c90*/  RET.REL.NODEC R2 `(gluon_tcgen05) ;  /* 0xffffffd002d87950 */ /* 0x000fea0003c3ffff */
.L_x_74:
[----:B------:R-:W-:-:S00]  /*2ca0*/  BRA `(.L_x_74) ;  /* 0xfffffffc00fc7947 */ /* 0x000fc0000383ffff */
[----:B------:R-:W-:-:S00]  /*2cb0*/  NOP ;  /* 0x0000000000007918 */ /* 0x000fc00000000000 */
        /* <DEDUP_REMOVED lines=12> */
.L_x_77:


//--------------------- .nv.shared.gluon_tcgen05  --------------------------
	.section	.nv.shared.gluon_tcgen05,"aw",@nobits
	.sectionflags	@""
	.align	16
	.zero		1024


//--------------------- .nv.shared.reserved.0     --------------------------
	.section	.nv.shared.reserved.0,"aw",@nobits
	.align	8
	.weak		__nv_reservedSMEM_offset_0_alias
	.size		__nv_reservedSMEM_offset_0_alias, 0, 64
	.other		__nv_reservedSMEM_offset_0_alias,@"STO_CUDA_RESERVED_SHARED STV_DEFAULT"
__nv_reservedSMEM_offset_0_alias:
	.zero		0
.nv.shared.reserved.0:
	.zero		64
	.weak		__nv_reservedSMEM_allocation_phase
	.type		__nv_reservedSMEM_allocation_phase,@object
	.size		__nv_reservedSMEM_allocation_phase,(.L_0 - __nv_reservedSMEM_allocation_phase)
__nv_reservedSMEM_allocation_phase:
	.zero		1
.L_0:
	.zero		7
	.weak		__nv_reservedSMEM_devtool_atexit_pc
	.type		__nv_reservedSMEM_devtool_atexit_pc,@object
	.size		__nv_reservedSMEM_devtool_atexit_pc,(__nv_reservedSMEM_allocation_mask - __nv_reservedSMEM_devtool_atexit_pc)
__nv_reservedSMEM_devtool_atexit_pc:
	.zero		8
	.weak		__nv_reservedSMEM_allocation_mask
	.type		__nv_reservedSMEM_allocation_mask,@object
	.size		__nv_reservedSMEM_allocation_mask,(.L_2 - __nv_reservedSMEM_allocation_mask)
__nv_reservedSMEM_allocation_mask:
	.zero		4
.L_2:


//--------------------- .nv.constant0.gluon_tcgen05 --------------------------
	.section	.nv.constant0.gluon_tcgen05,"a",@progbits
	.sectionflags	@""
	.align	4
.nv.constant0.gluon_tcgen05:
	.zero		976


//--------------------- SYMBOLS --------------------------

	.type		.nv.reservedSmem.offset0,@object
	.size		.nv.reservedSmem.offset0,0x4
	.type		.nv.reservedSmem.cap,@object
	.size		.nv.reservedSmem.cap,0x4
